	.target	sm_100a

	.elftype	@"ET_EXEC"


//--------------------- .note.nv.tkinfo           --------------------------
	.section	.note.nv.tkinfo,"",@"SHT_NOTE"
	.sectionflags	@"SHF_NOTE_NV_TKINFO"
	.tkinfo
        /*0018*/ 	.word	0x00000002
        /*0030*/ 	.string	""
        /*0030*/ 	.string	"ptxas"
        /*0030*/ 	.string	"Cuda compilation tools, release 13.0, V13.0.88"
        /*0030*/ 	.string	"Build cuda_13.0.r13.0/compiler.36424714_0"
        /*0030*/ 	.string	"-arch sm_100a -m 64 "



//--------------------- .note.nv.cuinfo           --------------------------
	.section	.note.nv.cuinfo,"",@"SHT_NOTE"
	.sectionflags	@"SHF_NOTE_NV_CUINFO"
        /*0018*/ 	.short	0x0002
        /*001a*/ 	.short	0x0064
        /*001c*/ 	.short	0x0082
	.zero		2


//--------------------- .nv.info                  --------------------------
	.section	.nv.info,"",@"SHT_CUDA_INFO"
	.align	4


	//----- nvinfo : EIATTR_REGCOUNT
	.align		4
        /*0000*/ 	.byte	0x04, 0x2f
        /*0002*/ 	.short	(.L_19 - .L_18)
	.align		4
.L_18:
        /*0004*/ 	.word	index@(_ZN7cutlass13device_kernelINS_4gemm6kernel13GemmUniversalIN4cute5tupleIJiiiiEEENS1_10collective13CollectiveMmaINS1_35MainloopSm100TmaUmmaWarpSpecializedILi3ELi2ELi2ENS5_IJNS4_1CILi1EEENSA_ILi2EEESB_EEEEENS5_IJNSA_ILi128EEENSA_ILi256EEENSA_ILi32EEEEEENS_10tfloat32_tENS5_IJlSB_lEEESJ_SK_NS4_8TiledMMAINS4_8MMA_AtomIJNS4_17SM100_MMA_TF32_SSISJ_SJ_fLi128ELi256ELNS4_4UMMA5MajorE0ELSP_0ELNSO_7ScaleInE0ELSQ_0EEEEEENS4_6LayoutINS5_IJSB_SB_SB_EEENS5_IJNSA_ILi0EEESV_SV_EEEEENS5_IJNS4_10UnderscoreESY_SY_EEEEENS4_23SM90_TMA_LOAD_MULTICASTENS4_14ComposedLayoutINS4_7SwizzleILi3ELi4ELi3EEENS4_18smem_ptr_flag_bitsILi32EEENST_INS5_IJNSA_ILi8EEESH_EEENS5_IJSH_SB_EEEEEEEvNS4_8identityENS4_13SM90_TMA_LOADES1B_vS1C_EENS_8epilogue10collective18CollectiveEpilogueINS1F_23Sm100TmaWarpSpecializedILi4ELi2ELi32ELb1ELb0EEEJSI_NS5_IJNST_ISF_SB_EENST_ISH_SB_EEEEESJ_SK_SJ_SK_NS1F_6fusion15FusionCallbacksIS1J_NS1N_17LinearCombinationISJ_fSJ_fLNS_15FloatRoundStyleE2EEESI_S1M_JEEENS4_5SM1004TMEM4LOAD26SM100_TMEM_LOAD_32dp32b32xES1D_S1B_NS4_39AutoVectorizingCopyWithAssumedAlignmentILi128EEENS4_14SM90_TMA_STOREES1B_S1Y_S1Y_EEEvvEEEEvNT_6ParamsE)
        /*0008*/ 	.word	0x0000007a


	//----- nvinfo : EIATTR_FRAME_SIZE
	.align		4
.L_19:
        /*000c*/ 	.byte	0x04, 0x11
        /*000e*/ 	.short	(.L_21 - .L_20)
	.align		4
.L_20:
        /*0010*/ 	.word	index@($__internal_2_$__cuda_sm10x_tcgen05_guardrail_trap_unallocated_columns_being_dealloced)
        /*0014*/ 	.word	0x00000000


	//----- nvinfo : EIATTR_FRAME_SIZE
	.align		4
.L_21:
        /*0018*/ 	.byte	0x04, 0x11
        /*001a*/ 	.short	(.L_23 - .L_22)
	.align		4
.L_22:
        /*001c*/ 	.word	index@($__internal_1_$__cuda_sm10x_tcgen05_guardrail_trap_phase_invalid_during_alloc)
        /*0020*/ 	.word	0x00000000


	//----- nvinfo : EIATTR_FRAME_SIZE
	.align		4
.L_23:
        /*0024*/ 	.byte	0x04, 0x11
        /*0026*/ 	.short	(.L_25 - .L_24)
	.align		4
.L_24:
        /*0028*/ 	.word	index@($__internal_0_$__cuda_sm10x_tcgen05_guardrail_trap_col_being_dealloced_not_returned_by_alloc)
        /*002c*/ 	.word	0x00000000


	//----- nvinfo : EIATTR_FRAME_SIZE
	.align		4
.L_25:
        /*0030*/ 	.byte	0x04, 0x11
        /*0032*/ 	.short	(.L_27 - .L_26)
	.align		4
.L_26:
        /*0034*/ 	.word	index@(_ZN7cutlass13device_kernelINS_4gemm6kernel13GemmUniversalIN4cute5tupleIJiiiiEEENS1_10collective13CollectiveMmaINS1_35MainloopSm100TmaUmmaWarpSpecializedILi3ELi2ELi2ENS5_IJNS4_1CILi1EEENSA_ILi2EEESB_EEEEENS5_IJNSA_ILi128EEENSA_ILi256EEENSA_ILi32EEEEEENS_10tfloat32_tENS5_IJlSB_lEEESJ_SK_NS4_8TiledMMAINS4_8MMA_AtomIJNS4_17SM100_MMA_TF32_SSISJ_SJ_fLi128ELi256ELNS4_4UMMA5MajorE0ELSP_0ELNSO_7ScaleInE0ELSQ_0EEEEEENS4_6LayoutINS5_IJSB_SB_SB_EEENS5_IJNSA_ILi0EEESV_SV_EEEEENS5_IJNS4_10UnderscoreESY_SY_EEEEENS4_23SM90_TMA_LOAD_MULTICASTENS4_14ComposedLayoutINS4_7SwizzleILi3ELi4ELi3EEENS4_18smem_ptr_flag_bitsILi32EEENST_INS5_IJNSA_ILi8EEESH_EEENS5_IJSH_SB_EEEEEEEvNS4_8identityENS4_13SM90_TMA_LOADES1B_vS1C_EENS_8epilogue10collective18CollectiveEpilogueINS1F_23Sm100TmaWarpSpecializedILi4ELi2ELi32ELb1ELb0EEEJSI_NS5_IJNST_ISF_SB_EENST_ISH_SB_EEEEESJ_SK_SJ_SK_NS1F_6fusion15FusionCallbacksIS1J_NS1N_17LinearCombinationISJ_fSJ_fLNS_15FloatRoundStyleE2EEESI_S1M_JEEENS4_5SM1004TMEM4LOAD26SM100_TMEM_LOAD_32dp32b32xES1D_S1B_NS4_39AutoVectorizingCopyWithAssumedAlignmentILi128EEENS4_14SM90_TMA_STOREES1B_S1Y_S1Y_EEEvvEEEEvNT_6ParamsE)
        /*0038*/ 	.word	0x00000000


	//----- nvinfo : EIATTR_MIN_STACK_SIZE
	.align		4
.L_27:
        /*003c*/ 	.byte	0x04, 0x12
        /*003e*/ 	.short	(.L_29 - .L_28)
	.align		4
.L_28:
        /*0040*/ 	.word	index@(_ZN7cutlass13device_kernelINS_4gemm6kernel13GemmUniversalIN4cute5tupleIJiiiiEEENS1_10collective13CollectiveMmaINS1_35MainloopSm100TmaUmmaWarpSpecializedILi3ELi2ELi2ENS5_IJNS4_1CILi1EEENSA_ILi2EEESB_EEEEENS5_IJNSA_ILi128EEENSA_ILi256EEENSA_ILi32EEEEEENS_10tfloat32_tENS5_IJlSB_lEEESJ_SK_NS4_8TiledMMAINS4_8MMA_AtomIJNS4_17SM100_MMA_TF32_SSISJ_SJ_fLi128ELi256ELNS4_4UMMA5MajorE0ELSP_0ELNSO_7ScaleInE0ELSQ_0EEEEEENS4_6LayoutINS5_IJSB_SB_SB_EEENS5_IJNSA_ILi0EEESV_SV_EEEEENS5_IJNS4_10UnderscoreESY_SY_EEEEENS4_23SM90_TMA_LOAD_MULTICASTENS4_14ComposedLayoutINS4_7SwizzleILi3ELi4ELi3EEENS4_18smem_ptr_flag_bitsILi32EEENST_INS5_IJNSA_ILi8EEESH_EEENS5_IJSH_SB_EEEEEEEvNS4_8identityENS4_13SM90_TMA_LOADES1B_vS1C_EENS_8epilogue10collective18CollectiveEpilogueINS1F_23Sm100TmaWarpSpecializedILi4ELi2ELi32ELb1ELb0EEEJSI_NS5_IJNST_ISF_SB_EENST_ISH_SB_EEEEESJ_SK_SJ_SK_NS1F_6fusion15FusionCallbacksIS1J_NS1N_17LinearCombinationISJ_fSJ_fLNS_15FloatRoundStyleE2EEESI_S1M_JEEENS4_5SM1004TMEM4LOAD26SM100_TMEM_LOAD_32dp32b32xES1D_S1B_NS4_39AutoVectorizingCopyWithAssumedAlignmentILi128EEENS4_14SM90_TMA_STOREES1B_S1Y_S1Y_EEEvvEEEEvNT_6ParamsE)
        /*0044*/ 	.word	0x00000000
.L_29:


//--------------------- .nv.compat                --------------------------
	.section	.nv.compat,"",@"SHT_CUDA_COMPAT_INFO"
	.align	4
        /*0000*/ 	.byte	0x02, 0x09, 0x01, 0x00, 0x02, 0x02, 0x02, 0x00, 0x02, 0x05, 0x05, 0x00, 0x03, 0x07, 0x01, 0x01
        /*0010*/ 	.byte	0x02, 0x03, 0x01, 0x00, 0x02, 0x06, 0x01, 0x00, 0x04, 0x0b, 0x08, 0x00, 0x09, 0x00, 0x00, 0x00
        /*0020*/ 	.byte	0x00, 0x00, 0x00, 0x00


//--------------------- .nv.info._ZN7cutlass13device_kernelINS_4gemm6kernel13GemmUniversalIN4cute5tupleIJiiiiEEENS1_10collective13CollectiveMmaINS1_35MainloopSm100TmaUmmaWarpSpecializedILi3ELi2ELi2ENS5_IJNS4_1CILi1EEENSA_ILi2EEESB_EEEEENS5_IJNSA_ILi128EEENSA_ILi256EEENSA_ILi32EEEEEENS_10tfloat32_tENS5_IJlSB_lEEESJ_SK_NS4_8TiledMMAINS4_8MMA_AtomIJNS4_17SM100_MMA_TF32_SSISJ_SJ_fLi128ELi256ELNS4_4UMMA5MajorE0ELSP_0ELNSO_7ScaleInE0ELSQ_0EEEEEENS4_6LayoutINS5_IJSB_SB_SB_EEENS5_IJNSA_ILi0EEESV_SV_EEEEENS5_IJNS4_10UnderscoreESY_SY_EEEEENS4_23SM90_TMA_LOAD_MULTICASTENS4_14ComposedLayoutINS4_7SwizzleILi3ELi4ELi3EEENS4_18smem_ptr_flag_bitsILi32EEENST_INS5_IJNSA_ILi8EEESH_EEENS5_IJSH_SB_EEEEEEEvNS4_8identityENS4_13SM90_TMA_LOADES1B_vS1C_EENS_8epilogue10collective18CollectiveEpilogueINS1F_23Sm100TmaWarpSpecializedILi4ELi2ELi32ELb1ELb0EEEJSI_NS5_IJNST_ISF_SB_EENST_ISH_SB_EEEEESJ_SK_SJ_SK_NS1F_6fusion15FusionCallbacksIS1J_NS1N_17LinearCombinationISJ_fSJ_fLNS_15FloatRoundStyleE2EEESI_S1M_JEEENS4_5SM1004TMEM4LOAD26SM100_TMEM_LOAD_32dp32b32xES1D_S1B_NS4_39AutoVectorizingCopyWithAssumedAlignmentILi128EEENS4_14SM90_TMA_STOREES1B_S1Y_S1Y_EEEvvEEEEvNT_6ParamsE --------------------------
	.section	.nv.info._ZN7cutlass13device_kernelINS_4gemm6kernel13GemmUniversalIN4cute5tupleIJiiiiEEENS1_10collective13CollectiveMmaINS1_35MainloopSm100TmaUmmaWarpSpecializedILi3ELi2ELi2ENS5_IJNS4_1CILi1EEENSA_ILi2EEESB_EEEEENS5_IJNSA_ILi128EEENSA_ILi256EEENSA_ILi32EEEEEENS_10tfloat32_tENS5_IJlSB_lEEESJ_SK_NS4_8TiledMMAINS4_8MMA_AtomIJNS4_17SM100_MMA_TF32_SSISJ_SJ_fLi128ELi256ELNS4_4UMMA5MajorE0ELSP_0ELNSO_7ScaleInE0ELSQ_0EEEEEENS4_6LayoutINS5_IJSB_SB_SB_EEENS5_IJNSA_ILi0EEESV_SV_EEEEENS5_IJNS4_10UnderscoreESY_SY_EEEEENS4_23SM90_TMA_LOAD_MULTICASTENS4_14ComposedLayoutINS4_7SwizzleILi3ELi4ELi3EEENS4_18smem_ptr_flag_bitsILi32EEENST_INS5_IJNSA_ILi8EEESH_EEENS5_IJSH_SB_EEEEEEEvNS4_8identityENS4_13SM90_TMA_LOADES1B_vS1C_EENS_8epilogue10collective18CollectiveEpilogueINS1F_23Sm100TmaWarpSpecializedILi4ELi2ELi32ELb1ELb0EEEJSI_NS5_IJNST_ISF_SB_EENST_ISH_SB_EEEEESJ_SK_SJ_SK_NS1F_6fusion15FusionCallbacksIS1J_NS1N_17LinearCombinationISJ_fSJ_fLNS_15FloatRoundStyleE2EEESI_S1M_JEEENS4_5SM1004TMEM4LOAD26SM100_TMEM_LOAD_32dp32b32xES1D_S1B_NS4_39AutoVectorizingCopyWithAssumedAlignmentILi128EEENS4_14SM90_TMA_STOREES1B_S1Y_S1Y_EEEvvEEEEvNT_6ParamsE,"",@"SHT_CUDA_INFO"
	.sectionflags	@""
	.align	4


	//----- nvinfo : EIATTR_CUDA_API_VERSION
	.align		4
        /*0000*/ 	.byte	0x04, 0x37
        /*0002*/ 	.short	(.L_31 - .L_30)
.L_30:
        /*0004*/ 	.word	0x00000082


	//----- nvinfo : EIATTR_KPARAM_INFO
	.align		4
.L_31:
        /*0008*/ 	.byte	0x04, 0x17
        /*000a*/ 	.short	(.L_33 - .L_32)
.L_32:
        /*000c*/ 	.word	0x00000000
        /*0010*/ 	.short	0x0000
        /*0012*/ 	.short	0x0000
        /*0014*/ 	.byte	0x00, 0xf0, 0x01, 0x20


	//----- nvinfo : EIATTR_AT_ENTRY_FRAGMENTS
	.align		4
.L_33:
        /*0018*/ 	.byte	0x04, 0x4f
        /*001a*/ 	.short	(.L_35 - .L_34)


	//   ....[0]....
.L_34:
        /*001c*/ 	.word	0x00000006


	//----- nvinfo : EIATTR_RESERVED_SMEM_USED
	.align		4
.L_35:
        /*0020*/ 	.byte	0x01, 0x41
	.zero		2


	//----- nvinfo : EIATTR_SPARSE_MMA_MASK
	.align		4
        /*0024*/ 	.byte	0x03, 0x50
        /*0026*/ 	.short	0x0000


	//----- nvinfo : EIATTR_TCGEN05_1CTA_USED
	.align		4
        /*0028*/ 	.byte	0x01, 0x51
	.zero		2


	//----- nvinfo : EIATTR_MAXREG_COUNT
	.align		4
        /*002c*/ 	.byte	0x03, 0x1b
        /*002e*/ 	.short	0x00ff


	//----- nvinfo : EIATTR_NUM_BARRIERS
	.align		4
        /*0030*/ 	.byte	0x02, 0x4c
        /*0032*/ 	.byte	0x07
	.zero		1


	//----- nvinfo : EIATTR_EXTERNS
	.align		4
        /*0034*/ 	.byte	0x04, 0x0f
        /*0036*/ 	.short	(.L_37 - .L_36)


	//   ....[0]....
	.align		4
.L_36:
        /*0038*/ 	.word	index@(__assertfail)


	//----- nvinfo : EIATTR_MERCURY_ISA_VERSION
	.align		4
.L_37:
        /*003c*/ 	.byte	0x03, 0x5f
        /*003e*/ 	.short	0x0101


	//----- nvinfo : EIATTR_INT_WARP_WIDE_INSTR_OFFSETS
	.align		4
        /*0040*/ 	.byte	0x04, 0x31
        /*0042*/ 	.short	(.L_39 - .L_38)


	//   ....[0]....
.L_38:
        /*0044*/ 	.word	0x00003ad0


	//   ....[1]....
        /*0048*/ 	.word	0x00003b00


	//   ....[2]....
        /*004c*/ 	.word	0x00003b20


	//   ....[3]....
        /*0050*/ 	.word	0x000046a0


	//   ....[4]....
        /*0054*/ 	.word	0x00004700


	//   ....[5]....
        /*0058*/ 	.word	0x000047e0


	//   ....[6]....
        /*005c*/ 	.word	0x00004850


	//   ....[7]....
        /*0060*/ 	.word	0x00004930


	//   ....[8]....
        /*0064*/ 	.word	0x000049a0


	//   ....[9]....
        /*0068*/ 	.word	0x00004a90


	//   ....[10]....
        /*006c*/ 	.word	0x00004b00


	//   ....[11]....
        /*0070*/ 	.word	0x00004c00


	//   ....[12]....
        /*0074*/ 	.word	0x00004c80


	//   ....[13]....
        /*0078*/ 	.word	0x00004d80


	//   ....[14]....
        /*007c*/ 	.word	0x00004e00


	//   ....[15]....
        /*0080*/ 	.word	0x00004f00


	//   ....[16]....
        /*0084*/ 	.word	0x00004f80


	//   ....[17]....
        /*0088*/ 	.word	0x00005070


	//   ....[18]....
        /*008c*/ 	.word	0x00005100


	//----- nvinfo : EIATTR_COOP_GROUP_MASK_REGIDS
	.align		4
.L_39:
        /*0090*/ 	.byte	0x04, 0x29
        /*0092*/ 	.short	(.L_41 - .L_40)


	//   ....[0]....
.L_40:
        /*0094*/ 	.word	0xffffffff


	//   ....[1]....
        /*0098*/ 	.word	0xffffffff


	//   ....[2]....
        /*009c*/ 	.word	0xffffffff


	//   ....[3]....
        /*00a0*/ 	.word	0xffffffff


	//   ....[4]....
        /*00a4*/ 	.word	0xffffffff


	//   ....[5]....
        /*00a8*/ 	.word	0xffffffff


	//   ....[6]....
        /*00ac*/ 	.word	0xffffffff


	//   ....[7]....
        /*00b0*/ 	.word	0xffffffff


	//   ....[8]....
        /*00b4*/ 	.word	0xffffffff


	//   ....[9]....
        /*00b8*/ 	.word	0xffffffff


	//   ....[10]....
        /*00bc*/ 	.word	0xffffffff


	//   ....[11]....
        /*00c0*/ 	.word	0xffffffff


	//   ....[12]....
        /*00c4*/ 	.word	0xffffffff


	//   ....[13]....
        /*00c8*/ 	.word	0xffffffff


	//----- nvinfo : EIATTR_COOP_GROUP_INSTR_OFFSETS
	.align		4
.L_41:
        /*00cc*/ 	.byte	0x04, 0x28
        /*00ce*/ 	.short	(.L_43 - .L_42)


	//   ....[0]....
.L_42:
        /*00d0*/ 	.word	0x00000080


	//   ....[1]....
        /*00d4*/ 	.word	0x000004f0


	//   ....[2]....
        /*00d8*/ 	.word	0x00000680


	//   ....[3]....
        /*00dc*/ 	.word	0x00000820


	//   ....[4]....
        /*00e0*/ 	.word	0x00000920


	//   ....[5]....
        /*00e4*/ 	.word	0x00000a90


	//   ....[6]....
        /*00e8*/ 	.word	0x00000bf0


	//   ....[7]....
        /*00ec*/ 	.word	0x00000da0


	//   ....[8]....
        /*00f0*/ 	.word	0x00001fe0


	//   ....[9]....
        /*00f4*/ 	.word	0x00002e40


	//   ....[10]....
        /*00f8*/ 	.word	0x00003050


	//   ....[11]....
        /*00fc*/ 	.word	0x00003080


	//   ....[12]....
        /*0100*/ 	.word	0x000039b0


	//   ....[13]....
        /*0104*/ 	.word	0x00003be0


	//----- nvinfo : EIATTR_VRC_CTA_INIT_COUNT
	.align		4
.L_43:
        /*0108*/ 	.byte	0x02, 0x4a
        /*010a*/ 	.byte	0x80
	.zero		1


	//----- nvinfo : EIATTR_SYSCALL_OFFSETS
	.align		4
        /*010c*/ 	.byte	0x04, 0x46
        /*010e*/ 	.short	(.L_45 - .L_44)


	//   ....[0]....
.L_44:
        /*0110*/ 	.word	0x00005dc0


	//   ....[1]....
        /*0114*/ 	.word	0x00005eb0


	//   ....[2]....
        /*0118*/ 	.word	0x00006880


	//   ....[3]....
        /*011c*/ 	.word	0x000076d0


	//   ....[4]....
        /*0120*/ 	.word	0x000084f0


	//   ....[5]....
        /*0124*/ 	.word	0x00009330


	//   ....[6]....
        /*0128*/ 	.word	0x0000a180


	//   ....[7]....
        /*012c*/ 	.word	0x0000b000


	//   ....[8]....
        /*0130*/ 	.word	0x0000be50


	//   ....[9]....
        /*0134*/ 	.word	0x0000cc50


	//----- nvinfo : EIATTR_MBARRIER_INSTR_OFFSETS
	.align		4
.L_45:
        /*0138*/ 	.byte	0x04, 0x39
        /*013a*/ 	.short	(.L_47 - .L_46)


	//   ....[0]....
.L_46:
        /*013c*/ 	.word	0x00000610
        /*0140*/ 	.word	0x000000ff
        /*0144*/ 	.word	0x00000000
        /*0148*/ 	.short	0x0100
        /*014a*/ 	.byte	0x04
	.zero		1


	//   ....[1]....
        /*014c*/ 	.word	0x00000620
        /*0150*/ 	.word	0x000000ff
        /*0154*/ 	.word	0x00000018
        /*0158*/ 	.short	0x0100
        /*015a*/ 	.byte	0x04
	.zero		1


	//   ....[2]....
        /*015c*/ 	.word	0x00000630
        /*0160*/ 	.word	0x000000ff
        /*0164*/ 	.word	0x00000008
        /*0168*/ 	.short	0x0100
        /*016a*/ 	.byte	0x04
	.zero		1


	//   ....[3]....
        /*016c*/ 	.word	0x00000640
        /*0170*/ 	.word	0x000000ff
        /*0174*/ 	.word	0x00000020
        /*0178*/ 	.short	0x0100
        /*017a*/ 	.byte	0x04
	.zero		1


	//   ....[4]....
        /*017c*/ 	.word	0x00000650
        /*0180*/ 	.word	0x000000ff
        /*0184*/ 	.word	0x00000010
        /*0188*/ 	.short	0x0100
        /*018a*/ 	.byte	0x04
	.zero		1


	//   ....[5]....
        /*018c*/ 	.word	0x00000660
        /*0190*/ 	.word	0x000000ff
        /*0194*/ 	.word	0x00000028
        /*0198*/ 	.short	0x0100
        /*019a*/ 	.byte	0x04
	.zero		1


	//   ....[6]....
        /*019c*/ 	.word	0x00000790
        /*01a0*/ 	.word	0x000000ff
        /*01a4*/ 	.word	0x00000030
        /*01a8*/ 	.short	0x0100
        /*01aa*/ 	.byte	0x04
	.zero		1


	//   ....[7]....
        /*01ac*/ 	.word	0x000007a0
        /*01b0*/ 	.word	0x000000ff
        /*01b4*/ 	.word	0x00000050
        /*01b8*/ 	.short	0x0100
        /*01ba*/ 	.byte	0x04
	.zero		1


	//   ....[8]....
        /*01bc*/ 	.word	0x000007b0
        /*01c0*/ 	.word	0x000000ff
        /*01c4*/ 	.word	0x00000038
        /*01c8*/ 	.short	0x0100
        /*01ca*/ 	.byte	0x04
	.zero		1


	//   ....[9]....
        /*01cc*/ 	.word	0x000007c0
        /*01d0*/ 	.word	0x000000ff
        /*01d4*/ 	.word	0x00000058
        /*01d8*/ 	.short	0x0100
        /*01da*/ 	.byte	0x04
	.zero		1


	//   ....[10]....
        /*01dc*/ 	.word	0x000007d0
        /*01e0*/ 	.word	0x000000ff
        /*01e4*/ 	.word	0x00000040
        /*01e8*/ 	.short	0x0100
        /*01ea*/ 	.byte	0x04
	.zero		1


	//   ....[11]....
        /*01ec*/ 	.word	0x000007e0
        /*01f0*/ 	.word	0x000000ff
        /*01f4*/ 	.word	0x00000060
        /*01f8*/ 	.short	0x0100
        /*01fa*/ 	.byte	0x04
	.zero		1


	//   ....[12]....
        /*01fc*/ 	.word	0x000007f0
        /*0200*/ 	.word	0x000000ff
        /*0204*/ 	.word	0x00000048
        /*0208*/ 	.short	0x0100
        /*020a*/ 	.byte	0x04
	.zero		1


	//   ....[13]....
        /*020c*/ 	.word	0x00000800
        /*0210*/ 	.word	0x000000ff
        /*0214*/ 	.word	0x00000068
        /*0218*/ 	.short	0x0100
        /*021a*/ 	.byte	0x04
	.zero		1


	//   ....[14]....
        /*021c*/ 	.word	0x000008f0
        /*0220*/ 	.word	0x000000ff
        /*0224*/ 	.word	0x00000070
        /*0228*/ 	.short	0x0100
        /*022a*/ 	.byte	0x06
	.zero		1


	//   ....[15]....
        /*022c*/ 	.word	0x00000900
        /*0230*/ 	.word	0x000000ff
        /*0234*/ 	.word	0x00000078
        /*0238*/ 	.short	0x0100
        /*023a*/ 	.byte	0x06
	.zero		1


	//   ....[16]....
        /*023c*/ 	.word	0x00000a40
        /*0240*/ 	.word	0x000000ff
        /*0244*/ 	.word	0x00000080
        /*0248*/ 	.short	0x0100
        /*024a*/ 	.byte	0x06
	.zero		1


	//   ....[17]....
        /*024c*/ 	.word	0x00000a50
        /*0250*/ 	.word	0x000000ff
        /*0254*/ 	.word	0x00000090
        /*0258*/ 	.short	0x0100
        /*025a*/ 	.byte	0x06
	.zero		1


	//   ....[18]....
        /*025c*/ 	.word	0x00000a60
        /*0260*/ 	.word	0x000000ff
        /*0264*/ 	.word	0x00000088
        /*0268*/ 	.short	0x0100
        /*026a*/ 	.byte	0x06
	.zero		1


	//   ....[19]....
        /*026c*/ 	.word	0x00000a70
        /*0270*/ 	.word	0x000000ff
        /*0274*/ 	.word	0x00000098
        /*0278*/ 	.short	0x0100
        /*027a*/ 	.byte	0x06
	.zero		1


	//   ....[20]....
        /*027c*/ 	.word	0x00000ba0
        /*0280*/ 	.word	0x000000ff
        /*0284*/ 	.word	0x000000a0
        /*0288*/ 	.short	0x0100
        /*028a*/ 	.byte	0x04
	.zero		1


	//   ....[21]....
        /*028c*/ 	.word	0x00000bb0
        /*0290*/ 	.word	0x000000ff
        /*0294*/ 	.word	0x000000b0
        /*0298*/ 	.short	0x0100
        /*029a*/ 	.byte	0x04
	.zero		1


	//   ....[22]....
        /*029c*/ 	.word	0x00000bc0
        /*02a0*/ 	.word	0x000000ff
        /*02a4*/ 	.word	0x000000a8
        /*02a8*/ 	.short	0x0100
        /*02aa*/ 	.byte	0x04
	.zero		1


	//   ....[23]....
        /*02ac*/ 	.word	0x00000bd0
        /*02b0*/ 	.word	0x000000ff
        /*02b4*/ 	.word	0x000000b8
        /*02b8*/ 	.short	0x0100
        /*02ba*/ 	.byte	0x04
	.zero		1


	//   ....[24]....
        /*02bc*/ 	.word	0x00000cc0
        /*02c0*/ 	.word	0x000000ff
        /*02c4*/ 	.word	0x000000c0
        /*02c8*/ 	.short	0x0100
        /*02ca*/ 	.byte	0x04
	.zero		1


	//   ....[25]....
        /*02cc*/ 	.word	0x00000cd0
        /*02d0*/ 	.word	0x000000ff
        /*02d4*/ 	.word	0x000000d0
        /*02d8*/ 	.short	0x0100
        /*02da*/ 	.byte	0x04
	.zero		1


	//   ....[26]....
        /*02dc*/ 	.word	0x00000ce0
        /*02e0*/ 	.word	0x000000ff
        /*02e4*/ 	.word	0x000000c8
        /*02e8*/ 	.short	0x0100
        /*02ea*/ 	.byte	0x04
	.zero		1


	//   ....[27]....
        /*02ec*/ 	.word	0x00000cf0
        /*02f0*/ 	.word	0x000000ff
        /*02f4*/ 	.word	0x000000d8
        /*02f8*/ 	.short	0x0100
        /*02fa*/ 	.byte	0x04
	.zero		1


	//   ....[28]....
        /*02fc*/ 	.word	0x00001880
        /*0300*/ 	.word	0x00000000
        /*0304*/ 	.word	0x000000d0
        /*0308*/ 	.short	0x010a
        /*030a*/ 	.byte	0xff
	.zero		1


	//   ....[29]....
        /*030c*/ 	.word	0x000018b0
        /*0310*/ 	.word	0x00000000
        /*0314*/ 	.word	0x000000c0
        /*0318*/ 	.short	0x0101
        /*031a*/ 	.byte	0xff
	.zero		1


	//   ....[30]....
        /*031c*/ 	.word	0x00001960
        /*0320*/ 	.word	0x000000ff
        /*0324*/ 	.word	0x00000018
        /*0328*/ 	.short	0x010a
        /*032a*/ 	.byte	0x04
	.zero		1


	//   ....[31]....
        /*032c*/ 	.word	0x000019e0
        /*0330*/ 	.word	0x000000ff
        /*0334*/ 	.word	0x00000018
        /*0338*/ 	.short	0x010a
        /*033a*/ 	.byte	0x21
	.zero		1


	//   ....[32]....
        /*033c*/ 	.word	0x00001b70
        /*0340*/ 	.word	0x000000ff
        /*0344*/ 	.word	0x00000018
        /*0348*/ 	.short	0x010a
        /*034a*/ 	.byte	0x08
	.zero		1


	//   ....[33]....
        /*034c*/ 	.word	0x00001ca0
        /*0350*/ 	.word	0x000000ff
        /*0354*/ 	.word	0x00000078
        /*0358*/ 	.short	0x0101
        /*035a*/ 	.byte	0x07
	.zero		1


	//   ....[34]....
        /*035c*/ 	.word	0x00001cc0
        /*0360*/ 	.word	0x000000ff
        /*0364*/ 	.word	0x00000018
        /*0368*/ 	.short	0x010a
        /*036a*/ 	.byte	0x04
	.zero		1


	//   ....[35]....
        /*036c*/ 	.word	0x00001d40
        /*0370*/ 	.word	0x000000ff
        /*0374*/ 	.word	0x00000018
        /*0378*/ 	.short	0x010a
        /*037a*/ 	.byte	0x11
	.zero		1


	//   ....[36]....
        /*037c*/ 	.word	0x00001ed0
        /*0380*/ 	.word	0x000000ff
        /*0384*/ 	.word	0x00000018
        /*0388*/ 	.short	0x010a
        /*038a*/ 	.byte	0x06
	.zero		1


	//   ....[37]....
        /*038c*/ 	.word	0x00002010
        /*0390*/ 	.word	0x00000003
        /*0394*/ 	.word	0x00000080
        /*0398*/ 	.short	0x010a
        /*039a*/ 	.byte	0xff
	.zero		1


	//   ....[38]....
        /*039c*/ 	.word	0x00002160
        /*03a0*/ 	.word	0x00000000
        /*03a4*/ 	.word	0x00000000
        /*03a8*/ 	.short	0x0101
        /*03aa*/ 	.byte	0xff
	.zero		1


	//   ....[39]....
        /*03ac*/ 	.word	0x00002720
        /*03b0*/ 	.word	0x000000ff
        /*03b4*/ 	.word	0x00000000
        /*03b8*/ 	.short	0x010a
        /*03ba*/ 	.byte	0x04
	.zero		1


	//   ....[40]....
        /*03bc*/ 	.word	0x000027b0
        /*03c0*/ 	.word	0x000000ff
        /*03c4*/ 	.word	0x00000000
        /*03c8*/ 	.short	0x010a
        /*03ca*/ 	.byte	0x05
	.zero		1


	//   ....[41]....
        /*03cc*/ 	.word	0x00002850
        /*03d0*/ 	.word	0x00000000
        /*03d4*/ 	.word	0x00000000
        /*03d8*/ 	.short	0x010a
        /*03da*/ 	.byte	0xff
	.zero		1


	//   ....[42]....
        /*03dc*/ 	.word	0x00002990
        /*03e0*/ 	.word	0x00000002
        /*03e4*/ 	.word	0x000000c0
        /*03e8*/ 	.short	0x010a
        /*03ea*/ 	.byte	0xff
	.zero		1


	//   ....[43]....
        /*03ec*/ 	.word	0x00002a00
        /*03f0*/ 	.word	0x00000002
        /*03f4*/ 	.word	0x00000000
        /*03f8*/ 	.short	0x0101
        /*03fa*/ 	.byte	0xff
	.zero		1


	//   ....[44]....
        /*03fc*/ 	.word	0x00002a20
        /*0400*/ 	.word	0x000000ff
        /*0404*/ 	.word	0x00000090
        /*0408*/ 	.short	0x010a
        /*040a*/ 	.byte	0x04
	.zero		1


	//   ....[45]....
        /*040c*/ 	.word	0x00002b40
        /*0410*/ 	.word	0x00000002
        /*0414*/ 	.word	0x00000080
        /*0418*/ 	.short	0x010a
        /*041a*/ 	.byte	0xff
	.zero		1


	//   ....[46]....
        /*041c*/ 	.word	0x00002c40
        /*0420*/ 	.word	0x00000002
        /*0424*/ 	.word	0x00000000
        /*0428*/ 	.short	0x0101
        /*042a*/ 	.byte	0xff
	.zero		1


	//   ....[47]....
        /*042c*/ 	.word	0x00002cd0
        /*0430*/ 	.word	0x000000ff
        /*0434*/ 	.word	0x00000090
        /*0438*/ 	.short	0x0106
        /*043a*/ 	.byte	0x04
	.zero		1


	//   ....[48]....
        /*043c*/ 	.word	0x00002cf0
        /*0440*/ 	.word	0x000000ff
        /*0444*/ 	.word	0x00000090
        /*0448*/ 	.short	0x010a
        /*044a*/ 	.byte	0x04
	.zero		1


	//   ....[49]....
        /*044c*/ 	.word	0x00002d80
        /*0450*/ 	.word	0x000000ff
        /*0454*/ 	.word	0x00000090
        /*0458*/ 	.short	0x0106
        /*045a*/ 	.byte	0x07
	.zero		1


	//   ....[50]....
        /*045c*/ 	.word	0x00002dc0
        /*0460*/ 	.word	0x00000000
        /*0464*/ 	.word	0x00000090
        /*0468*/ 	.short	0x010a
        /*046a*/ 	.byte	0xff
	.zero		1


	//   ....[51]....
        /*046c*/ 	.word	0x00003320
        /*0470*/ 	.word	0x00000000
        /*0474*/ 	.word	0x00000080
        /*0478*/ 	.short	0x010a
        /*047a*/ 	.byte	0xff
	.zero		1


	//   ....[52]....
        /*047c*/ 	.word	0x00003430
        /*0480*/ 	.word	0x00000003
        /*0484*/ 	.word	0x00000000
        /*0488*/ 	.short	0x0101
        /*048a*/ 	.byte	0xff
	.zero		1


	//   ....[53]....
        /*048c*/ 	.word	0x00003440
        /*0490*/ 	.word	0x000000ff
        /*0494*/ 	.word	0x00000000
        /*0498*/ 	.short	0x010a
        /*049a*/ 	.byte	0x04
	.zero		1


	//   ....[54]....
        /*049c*/ 	.word	0x00003460
        /*04a0*/ 	.word	0x000000ff
        /*04a4*/ 	.word	0x000000b0
        /*04a8*/ 	.short	0x010a
        /*04aa*/ 	.byte	0x1e
	.zero		1


	//   ....[55]....
        /*04ac*/ 	.word	0x00003530
        /*04b0*/ 	.word	0x000000ff
        /*04b4*/ 	.word	0x00000000
        /*04b8*/ 	.short	0x010a
        /*04ba*/ 	.byte	0x05
	.zero		1


	//   ....[56]....
        /*04bc*/ 	.word	0x00003670
        /*04c0*/ 	.word	0x000000ff
        /*04c4*/ 	.word	0x00000000
        /*04c8*/ 	.short	0x010a
        /*04ca*/ 	.byte	0x04
	.zero		1


	//   ....[57]....
        /*04cc*/ 	.word	0x00003900
        /*04d0*/ 	.word	0x000000ff
        /*04d4*/ 	.word	0x00000000
        /*04d8*/ 	.short	0x010a
        /*04da*/ 	.byte	0x04
	.zero		1


	//   ....[58]....
        /*04dc*/ 	.word	0x00003990
        /*04e0*/ 	.word	0x000000ff
        /*04e4*/ 	.word	0x00000000
        /*04e8*/ 	.short	0x010a
        /*04ea*/ 	.byte	0x04
	.zero		1


	//   ....[59]....
        /*04ec*/ 	.word	0x00003e90
        /*04f0*/ 	.word	0x0000000c
        /*04f4*/ 	.word	0x00000080
        /*04f8*/ 	.short	0x010a
        /*04fa*/ 	.byte	0xff
	.zero		1


	//   ....[60]....
        /*04fc*/ 	.word	0x00004000
        /*0500*/ 	.word	0x00000000
        /*0504*/ 	.word	0x00000000
        /*0508*/ 	.short	0x0101
        /*050a*/ 	.byte	0xff
	.zero		1


	//   ....[61]....
        /*050c*/ 	.word	0x000044a0
        /*0510*/ 	.word	0x000000ff
        /*0514*/ 	.word	0x00000078
        /*0518*/ 	.short	0x010a
        /*051a*/ 	.byte	0x15
	.zero		1


	//   ....[62]....
        /*051c*/ 	.word	0x00004620
        /*0520*/ 	.word	0x000000ff
        /*0524*/ 	.word	0x00000050
        /*0528*/ 	.short	0x010a
        /*052a*/ 	.byte	0x15
	.zero		1


	//   ....[63]....
        /*052c*/ 	.word	0x00004790
        /*0530*/ 	.word	0x000000ff
        /*0534*/ 	.word	0x00000030
        /*0538*/ 	.short	0x010b
        /*053a*/ 	.byte	0x15
	.zero		1


	//   ....[64]....
        /*053c*/ 	.word	0x000047a0
        /*0540*/ 	.word	0x000000ff
        /*0544*/ 	.word	0x00000000
        /*0548*/ 	.short	0x0101
        /*054a*/ 	.byte	0x25
	.zero		1


	//   ....[65]....
        /*054c*/ 	.word	0x000047b0
        /*0550*/ 	.word	0x000000ff
        /*0554*/ 	.word	0x00000058
        /*0558*/ 	.short	0x010a
        /*055a*/ 	.byte	0x15
	.zero		1


	//   ....[66]....
        /*055c*/ 	.word	0x000048e0
        /*0560*/ 	.word	0x000000ff
        /*0564*/ 	.word	0x00000038
        /*0568*/ 	.short	0x010b
        /*056a*/ 	.byte	0x15
	.zero		1


	//   ....[67]....
        /*056c*/ 	.word	0x000048f0
        /*0570*/ 	.word	0x000000ff
        /*0574*/ 	.word	0x00000000
        /*0578*/ 	.short	0x0101
        /*057a*/ 	.byte	0x1f
	.zero		1


	//   ....[68]....
        /*057c*/ 	.word	0x00004900
        /*0580*/ 	.word	0x000000ff
        /*0584*/ 	.word	0x00000060
        /*0588*/ 	.short	0x010a
        /*058a*/ 	.byte	0x15
	.zero		1


	//   ....[69]....
        /*058c*/ 	.word	0x00004a40
        /*0590*/ 	.word	0x000000ff
        /*0594*/ 	.word	0x00000040
        /*0598*/ 	.short	0x010b
        /*059a*/ 	.byte	0x15
	.zero		1


	//   ....[70]....
        /*059c*/ 	.word	0x00004a50
        /*05a0*/ 	.word	0x000000ff
        /*05a4*/ 	.word	0x00000000
        /*05a8*/ 	.short	0x0101
        /*05aa*/ 	.byte	0x1e
	.zero		1


	//   ....[71]....
        /*05ac*/ 	.word	0x00004a60
        /*05b0*/ 	.word	0x000000ff
        /*05b4*/ 	.word	0x00000068
        /*05b8*/ 	.short	0x010a
        /*05ba*/ 	.byte	0x15
	.zero		1


	//   ....[72]....
        /*05bc*/ 	.word	0x00004bb0
        /*05c0*/ 	.word	0x000000ff
        /*05c4*/ 	.word	0x00000048
        /*05c8*/ 	.short	0x010b
        /*05ca*/ 	.byte	0x15
	.zero		1


	//   ....[73]....
        /*05cc*/ 	.word	0x00004bc0
        /*05d0*/ 	.word	0x000000ff
        /*05d4*/ 	.word	0x00000000
        /*05d8*/ 	.short	0x0101
        /*05da*/ 	.byte	0x1d
	.zero		1


	//   ....[74]....
        /*05dc*/ 	.word	0x00004bd0
        /*05e0*/ 	.word	0x000000ff
        /*05e4*/ 	.word	0x00000050
        /*05e8*/ 	.short	0x010a
        /*05ea*/ 	.byte	0x15
	.zero		1


	//   ....[75]....
        /*05ec*/ 	.word	0x00004d30
        /*05f0*/ 	.word	0x000000ff
        /*05f4*/ 	.word	0x00000030
        /*05f8*/ 	.short	0x010b
        /*05fa*/ 	.byte	0x15
	.zero		1


	//   ....[76]....
        /*05fc*/ 	.word	0x00004d40
        /*0600*/ 	.word	0x000000ff
        /*0604*/ 	.word	0x00000000
        /*0608*/ 	.short	0x0101
        /*060a*/ 	.byte	0x25
	.zero		1


	//   ....[77]....
        /*060c*/ 	.word	0x00004d50
        /*0610*/ 	.word	0x000000ff
        /*0614*/ 	.word	0x00000058
        /*0618*/ 	.short	0x010a
        /*061a*/ 	.byte	0x15
	.zero		1


	//   ....[78]....
        /*061c*/ 	.word	0x00004eb0
        /*0620*/ 	.word	0x000000ff
        /*0624*/ 	.word	0x00000038
        /*0628*/ 	.short	0x010b
        /*062a*/ 	.byte	0x15
	.zero		1


	//   ....[79]....
        /*062c*/ 	.word	0x00004ec0
        /*0630*/ 	.word	0x000000ff
        /*0634*/ 	.word	0x00000000
        /*0638*/ 	.short	0x0101
        /*063a*/ 	.byte	0x1f
	.zero		1


	//   ....[80]....
        /*063c*/ 	.word	0x00004ed0
        /*0640*/ 	.word	0x000000ff
        /*0644*/ 	.word	0x00000060
        /*0648*/ 	.short	0x010a
        /*064a*/ 	.byte	0x15
	.zero		1


	//   ....[81]....
        /*064c*/ 	.word	0x00005020
        /*0650*/ 	.word	0x000000ff
        /*0654*/ 	.word	0x00000040
        /*0658*/ 	.short	0x010b
        /*065a*/ 	.byte	0x15
	.zero		1


	//   ....[82]....
        /*065c*/ 	.word	0x00005030
        /*0660*/ 	.word	0x000000ff
        /*0664*/ 	.word	0x00000000
        /*0668*/ 	.short	0x0101
        /*066a*/ 	.byte	0x1e
	.zero		1


	//   ....[83]....
        /*066c*/ 	.word	0x00005040
        /*0670*/ 	.word	0x000000ff
        /*0674*/ 	.word	0x00000068
        /*0678*/ 	.short	0x010a
        /*067a*/ 	.byte	0x15
	.zero		1


	//   ....[84]....
        /*067c*/ 	.word	0x00005230
        /*0680*/ 	.word	0x000000ff
        /*0684*/ 	.word	0x00000048
        /*0688*/ 	.short	0x010b
        /*068a*/ 	.byte	0x15
	.zero		1


	//   ....[85]....
        /*068c*/ 	.word	0x00005240
        /*0690*/ 	.word	0x000000ff
        /*0694*/ 	.word	0x00000000
        /*0698*/ 	.short	0x0101
        /*069a*/ 	.byte	0x1d
	.zero		1


	//   ....[86]....
        /*069c*/ 	.word	0x00005260
        /*06a0*/ 	.word	0x000000ff
        /*06a4*/ 	.word	0x00000050
        /*06a8*/ 	.short	0x010a
        /*06aa*/ 	.byte	0x15
	.zero		1


	//   ....[87]....
        /*06ac*/ 	.word	0x00005280
        /*06b0*/ 	.word	0x000000ff
        /*06b4*/ 	.word	0x00000058
        /*06b8*/ 	.short	0x010a
        /*06ba*/ 	.byte	0x15
	.zero		1


	//   ....[88]....
        /*06bc*/ 	.word	0x000052a0
        /*06c0*/ 	.word	0x000000ff
        /*06c4*/ 	.word	0x00000060
        /*06c8*/ 	.short	0x010a
        /*06ca*/ 	.byte	0x15
	.zero		1


	//   ....[89]....
        /*06cc*/ 	.word	0x000052f0
        /*06d0*/ 	.word	0x00000002
        /*06d4*/ 	.word	0x00000068
        /*06d8*/ 	.short	0x010a
        /*06da*/ 	.byte	0xff
	.zero		1


	//   ....[90]....
        /*06dc*/ 	.word	0x00005650
        /*06e0*/ 	.word	0x00000003
        /*06e4*/ 	.word	0x00000080
        /*06e8*/ 	.short	0x010a
        /*06ea*/ 	.byte	0xff
	.zero		1


	//   ....[91]....
        /*06ec*/ 	.word	0x000057d0
        /*06f0*/ 	.word	0x00000000
        /*06f4*/ 	.word	0x00000000
        /*06f8*/ 	.short	0x0101
        /*06fa*/ 	.byte	0xff
	.zero		1


	//   ....[92]....
        /*06fc*/ 	.word	0x000063a0
        /*0700*/ 	.word	0x000000ff
        /*0704*/ 	.word	0x00000030
        /*0708*/ 	.short	0x010a
        /*070a*/ 	.byte	0x2b
	.zero		1


	//   ....[93]....
        /*070c*/ 	.word	0x000064c0
        /*0710*/ 	.word	0x0000006f
        /*0714*/ 	.word	0x000000a0
        /*0718*/ 	.short	0x010a
        /*071a*/ 	.byte	0xff
	.zero		1


	//   ....[94]....
        /*071c*/ 	.word	0x00006630
        /*0720*/ 	.word	0x000000ff
        /*0724*/ 	.word	0x00000030
        /*0728*/ 	.short	0x010a
        /*072a*/ 	.byte	0x2b
	.zero		1


	//   ....[95]....
        /*072c*/ 	.word	0x00006760
        /*0730*/ 	.word	0x0000006f
        /*0734*/ 	.word	0x000000a0
        /*0738*/ 	.short	0x010a
        /*073a*/ 	.byte	0xff
	.zero		1


	//   ....[96]....
        /*073c*/ 	.word	0x00007370
        /*0740*/ 	.word	0x00000000
        /*0744*/ 	.word	0x00000000
        /*0748*/ 	.short	0x0101
        /*074a*/ 	.byte	0xff
	.zero		1


	//   ....[97]....
        /*074c*/ 	.word	0x00007380
        /*0750*/ 	.word	0x00000002
        /*0754*/ 	.word	0x00000030
        /*0758*/ 	.short	0x010a
        /*075a*/ 	.byte	0xff
	.zero		1


	//   ....[98]....
        /*075c*/ 	.word	0x00007460
        /*0760*/ 	.word	0x00000002
        /*0764*/ 	.word	0x00000030
        /*0768*/ 	.short	0x010a
        /*076a*/ 	.byte	0xff
	.zero		1


	//   ....[99]....
        /*076c*/ 	.word	0x00008190
        /*0770*/ 	.word	0x00000000
        /*0774*/ 	.word	0x00000000
        /*0778*/ 	.short	0x0101
        /*077a*/ 	.byte	0xff
	.zero		1


	//   ....[100]....
        /*077c*/ 	.word	0x000081b0
        /*0780*/ 	.word	0x00000006
        /*0784*/ 	.word	0x00000030
        /*0788*/ 	.short	0x010a
        /*078a*/ 	.byte	0xff
	.zero		1


	//   ....[101]....
        /*078c*/ 	.word	0x00008280
        /*0790*/ 	.word	0x00000006
        /*0794*/ 	.word	0x00000030
        /*0798*/ 	.short	0x010a
        /*079a*/ 	.byte	0xff
	.zero		1


	//   ....[102]....
        /*079c*/ 	.word	0x00008fb0
        /*07a0*/ 	.word	0x00000010
        /*07a4*/ 	.word	0x00000000
        /*07a8*/ 	.short	0x0101
        /*07aa*/ 	.byte	0xff
	.zero		1


	//   ....[103]....
        /*07ac*/ 	.word	0x00008fd0
        /*07b0*/ 	.word	0x00000000
        /*07b4*/ 	.word	0x00000030
        /*07b8*/ 	.short	0x010a
        /*07ba*/ 	.byte	0xff
	.zero		1


	//   ....[104]....
        /*07bc*/ 	.word	0x000090a0
        /*07c0*/ 	.word	0x00000000
        /*07c4*/ 	.word	0x00000030
        /*07c8*/ 	.short	0x010a
        /*07ca*/ 	.byte	0xff
	.zero		1


	//   ....[105]....
        /*07cc*/ 	.word	0x00009de0
        /*07d0*/ 	.word	0x00000010
        /*07d4*/ 	.word	0x00000000
        /*07d8*/ 	.short	0x0101
        /*07da*/ 	.byte	0xff
	.zero		1


	//   ....[106]....
        /*07dc*/ 	.word	0x00009e00
        /*07e0*/ 	.word	0x00000006
        /*07e4*/ 	.word	0x00000030
        /*07e8*/ 	.short	0x010a
        /*07ea*/ 	.byte	0xff
	.zero		1


	//   ....[107]....
        /*07ec*/ 	.word	0x00009ed0
        /*07f0*/ 	.word	0x00000006
        /*07f4*/ 	.word	0x00000030
        /*07f8*/ 	.short	0x010a
        /*07fa*/ 	.byte	0xff
	.zero		1


	//   ....[108]....
        /*07fc*/ 	.word	0x0000ac60
        /*0800*/ 	.word	0x00000010
        /*0804*/ 	.word	0x00000000
        /*0808*/ 	.short	0x0101
        /*080a*/ 	.byte	0xff
	.zero		1


	//   ....[109]....
        /*080c*/ 	.word	0x0000ac80
        /*0810*/ 	.word	0x00000006
        /*0814*/ 	.word	0x00000030
        /*0818*/ 	.short	0x010a
        /*081a*/ 	.byte	0xff
	.zero		1


	//   ....[110]....
        /*081c*/ 	.word	0x0000ad50
        /*0820*/ 	.word	0x00000006
        /*0824*/ 	.word	0x00000030
        /*0828*/ 	.short	0x010a
        /*082a*/ 	.byte	0xff
	.zero		1


	//   ....[111]....
        /*082c*/ 	.word	0x0000bab0
        /*0830*/ 	.word	0x00000010
        /*0834*/ 	.word	0x00000000
        /*0838*/ 	.short	0x0101
        /*083a*/ 	.byte	0xff
	.zero		1


	//   ....[112]....
        /*083c*/ 	.word	0x0000bad0
        /*0840*/ 	.word	0x00000006
        /*0844*/ 	.word	0x00000030
        /*0848*/ 	.short	0x010a
        /*084a*/ 	.byte	0xff
	.zero		1


	//   ....[113]....
        /*084c*/ 	.word	0x0000bba0
        /*0850*/ 	.word	0x00000006
        /*0854*/ 	.word	0x00000030
        /*0858*/ 	.short	0x010a
        /*085a*/ 	.byte	0xff
	.zero		1


	//   ....[114]....
        /*085c*/ 	.word	0x0000c900
        /*0860*/ 	.word	0x00000010
        /*0864*/ 	.word	0x00000000
        /*0868*/ 	.short	0x0101
        /*086a*/ 	.byte	0xff
	.zero		1


	//   ....[115]....
        /*086c*/ 	.word	0x0000c920
        /*0870*/ 	.word	0x00000000
        /*0874*/ 	.word	0x00000030
        /*0878*/ 	.short	0x010a
        /*087a*/ 	.byte	0xff
	.zero		1


	//   ....[116]....
        /*087c*/ 	.word	0x0000c9f0
        /*0880*/ 	.word	0x00000000
        /*0884*/ 	.word	0x00000030
        /*0888*/ 	.short	0x010a
        /*088a*/ 	.byte	0xff
	.zero		1


	//   ....[117]....
        /*088c*/ 	.word	0x0000cfc0
        /*0890*/ 	.word	0x000000ff
        /*0894*/ 	.word	0x00000000
        /*0898*/ 	.short	0x0101
        /*089a*/ 	.byte	0x04
	.zero		1


	//   ....[118]....
        /*089c*/ 	.word	0x0000d770
        /*08a0*/ 	.word	0x00000000
        /*08a4*/ 	.word	0x00000000
        /*08a8*/ 	.short	0x0101
        /*08aa*/ 	.byte	0xff
	.zero		1


	//   ....[119]....
        /*08ac*/ 	.word	0x0000da30
        /*08b0*/ 	.word	0x000000ff
        /*08b4*/ 	.word	0x00000000
        /*08b8*/ 	.short	0x0101
        /*08ba*/ 	.byte	0x04
	.zero		1


	//   ....[120]....
        /*08bc*/ 	.word	0x0000da50
        /*08c0*/ 	.word	0x00000000
        /*08c4*/ 	.word	0x000000d0
        /*08c8*/ 	.short	0x010a
        /*08ca*/ 	.byte	0xff
	.zero		1


	//   ....[121]....
        /*08cc*/ 	.word	0x0000dab0
        /*08d0*/ 	.word	0x00000000
        /*08d4*/ 	.word	0x00000018
        /*08d8*/ 	.short	0x010a
        /*08da*/ 	.byte	0xff
	.zero		1


	//   ....[122]....
        /*08dc*/ 	.word	0x0000db10
        /*08e0*/ 	.word	0x00000000
        /*08e4*/ 	.word	0x00000018
        /*08e8*/ 	.short	0x010a
        /*08ea*/ 	.byte	0xff
	.zero		1


	//   ....[123]....
        /*08ec*/ 	.word	0x0000db60
        /*08f0*/ 	.word	0x00000003
        /*08f4*/ 	.word	0x00000080
        /*08f8*/ 	.short	0x010a
        /*08fa*/ 	.byte	0xff
	.zero		1


	//   ....[124]....
        /*08fc*/ 	.word	0x0000dbc0
        /*0900*/ 	.word	0x00000000
        /*0904*/ 	.word	0x00000000
        /*0908*/ 	.short	0x010a
        /*090a*/ 	.byte	0xff
	.zero		1


	//   ....[125]....
        /*090c*/ 	.word	0x0000dc20
        /*0910*/ 	.word	0x00000000
        /*0914*/ 	.word	0x00000000
        /*0918*/ 	.short	0x010a
        /*091a*/ 	.byte	0xff
	.zero		1


	//   ....[126]....
        /*091c*/ 	.word	0x0000dc70
        /*0920*/ 	.word	0x00000002
        /*0924*/ 	.word	0x000000c0
        /*0928*/ 	.short	0x010a
        /*092a*/ 	.byte	0xff
	.zero		1


	//   ....[127]....
        /*092c*/ 	.word	0x0000dcd0
        /*0930*/ 	.word	0x00000002
        /*0934*/ 	.word	0x00000090
        /*0938*/ 	.short	0x010a
        /*093a*/ 	.byte	0xff
	.zero		1


	//   ....[128]....
        /*093c*/ 	.word	0x0000dd20
        /*0940*/ 	.word	0x00000002
        /*0944*/ 	.word	0x00000080
        /*0948*/ 	.short	0x010a
        /*094a*/ 	.byte	0xff
	.zero		1


	//   ....[129]....
        /*094c*/ 	.word	0x0000dd80
        /*0950*/ 	.word	0x00000000
        /*0954*/ 	.word	0x00000090
        /*0958*/ 	.short	0x010a
        /*095a*/ 	.byte	0xff
	.zero		1


	//   ....[130]....
        /*095c*/ 	.word	0x0000ddd0
        /*0960*/ 	.word	0x00000000
        /*0964*/ 	.word	0x00000080
        /*0968*/ 	.short	0x010a
        /*096a*/ 	.byte	0xff
	.zero		1


	//   ....[131]....
        /*096c*/ 	.word	0x0000de30
        /*0970*/ 	.word	0x00000002
        /*0974*/ 	.word	0x000000b0
        /*0978*/ 	.short	0x010a
        /*097a*/ 	.byte	0xff
	.zero		1


	//   ....[132]....
        /*097c*/ 	.word	0x0000de90
        /*0980*/ 	.word	0x00000000
        /*0984*/ 	.word	0x00000000
        /*0988*/ 	.short	0x010a
        /*098a*/ 	.byte	0xff
	.zero		1


	//   ....[133]....
        /*098c*/ 	.word	0x0000def0
        /*0990*/ 	.word	0x00000000
        /*0994*/ 	.word	0x00000000
        /*0998*/ 	.short	0x010a
        /*099a*/ 	.byte	0xff
	.zero		1


	//   ....[134]....
        /*099c*/ 	.word	0x0000df50
        /*09a0*/ 	.word	0x00000000
        /*09a4*/ 	.word	0x00000000
        /*09a8*/ 	.short	0x010a
        /*09aa*/ 	.byte	0xff
	.zero		1


	//   ....[135]....
        /*09ac*/ 	.word	0x0000dfa0
        /*09b0*/ 	.word	0x0000000c
        /*09b4*/ 	.word	0x00000080
        /*09b8*/ 	.short	0x010a
        /*09ba*/ 	.byte	0xff
	.zero		1


	//   ....[136]....
        /*09bc*/ 	.word	0x0000e000
        /*09c0*/ 	.word	0x00000000
        /*09c4*/ 	.word	0x00000078
        /*09c8*/ 	.short	0x010a
        /*09ca*/ 	.byte	0xff
	.zero		1


	//   ....[137]....
        /*09cc*/ 	.word	0x0000e060
        /*09d0*/ 	.word	0x00000000
        /*09d4*/ 	.word	0x00000050
        /*09d8*/ 	.short	0x010a
        /*09da*/ 	.byte	0xff
	.zero		1


	//   ....[138]....
        /*09dc*/ 	.word	0x0000e0c0
        /*09e0*/ 	.word	0x00000000
        /*09e4*/ 	.word	0x00000058
        /*09e8*/ 	.short	0x010a
        /*09ea*/ 	.byte	0xff
	.zero		1


	//   ....[139]....
        /*09ec*/ 	.word	0x0000e120
        /*09f0*/ 	.word	0x00000000
        /*09f4*/ 	.word	0x00000060
        /*09f8*/ 	.short	0x010a
        /*09fa*/ 	.byte	0xff
	.zero		1


	//   ....[140]....
        /*09fc*/ 	.word	0x0000e180
        /*0a00*/ 	.word	0x00000000
        /*0a04*/ 	.word	0x00000068
        /*0a08*/ 	.short	0x010a
        /*0a0a*/ 	.byte	0xff
	.zero		1


	//   ....[141]....
        /*0a0c*/ 	.word	0x0000e1e0
        /*0a10*/ 	.word	0x00000000
        /*0a14*/ 	.word	0x00000050
        /*0a18*/ 	.short	0x010a
        /*0a1a*/ 	.byte	0xff
	.zero		1


	//   ....[142]....
        /*0a1c*/ 	.word	0x0000e240
        /*0a20*/ 	.word	0x00000000
        /*0a24*/ 	.word	0x00000058
        /*0a28*/ 	.short	0x010a
        /*0a2a*/ 	.byte	0xff
	.zero		1


	//   ....[143]....
        /*0a2c*/ 	.word	0x0000e2a0
        /*0a30*/ 	.word	0x00000000
        /*0a34*/ 	.word	0x00000060
        /*0a38*/ 	.short	0x010a
        /*0a3a*/ 	.byte	0xff
	.zero		1


	//   ....[144]....
        /*0a3c*/ 	.word	0x0000e300
        /*0a40*/ 	.word	0x00000000
        /*0a44*/ 	.word	0x00000068
        /*0a48*/ 	.short	0x010a
        /*0a4a*/ 	.byte	0xff
	.zero		1


	//   ....[145]....
        /*0a4c*/ 	.word	0x0000e360
        /*0a50*/ 	.word	0x00000000
        /*0a54*/ 	.word	0x00000050
        /*0a58*/ 	.short	0x010a
        /*0a5a*/ 	.byte	0xff
	.zero		1


	//   ....[146]....
        /*0a5c*/ 	.word	0x0000e3c0
        /*0a60*/ 	.word	0x00000000
        /*0a64*/ 	.word	0x00000058
        /*0a68*/ 	.short	0x010a
        /*0a6a*/ 	.byte	0xff
	.zero		1


	//   ....[147]....
        /*0a6c*/ 	.word	0x0000e420
        /*0a70*/ 	.word	0x00000002
        /*0a74*/ 	.word	0x00000060
        /*0a78*/ 	.short	0x010a
        /*0a7a*/ 	.byte	0xff
	.zero		1


	//   ....[148]....
        /*0a7c*/ 	.word	0x0000e470
        /*0a80*/ 	.word	0x00000003
        /*0a84*/ 	.word	0x00000080
        /*0a88*/ 	.short	0x010a
        /*0a8a*/ 	.byte	0xff
	.zero		1


	//   ....[149]....
        /*0a8c*/ 	.word	0x0000e4d0
        /*0a90*/ 	.word	0x00000002
        /*0a94*/ 	.word	0x00000030
        /*0a98*/ 	.short	0x010a
        /*0a9a*/ 	.byte	0xff
	.zero		1


	//   ....[150]....
        /*0a9c*/ 	.word	0x0000e520
        /*0aa0*/ 	.word	0x0000006f
        /*0aa4*/ 	.word	0x000000a0
        /*0aa8*/ 	.short	0x010a
        /*0aaa*/ 	.byte	0xff
	.zero		1


	//   ....[151]....
        /*0aac*/ 	.word	0x0000e570
        /*0ab0*/ 	.word	0x00000002
        /*0ab4*/ 	.word	0x00000030
        /*0ab8*/ 	.short	0x010a
        /*0aba*/ 	.byte	0xff
	.zero		1


	//   ....[152]....
        /*0abc*/ 	.word	0x0000e5c0
        /*0ac0*/ 	.word	0x00000006
        /*0ac4*/ 	.word	0x00000030
        /*0ac8*/ 	.short	0x010a
        /*0aca*/ 	.byte	0xff
	.zero		1


	//   ....[153]....
        /*0acc*/ 	.word	0x0000e610
        /*0ad0*/ 	.word	0x00000000
        /*0ad4*/ 	.word	0x00000030
        /*0ad8*/ 	.short	0x010a
        /*0ada*/ 	.byte	0xff
	.zero		1


	//   ....[154]....
        /*0adc*/ 	.word	0x0000e660
        /*0ae0*/ 	.word	0x00000006
        /*0ae4*/ 	.word	0x00000030
        /*0ae8*/ 	.short	0x010a
        /*0aea*/ 	.byte	0xff
	.zero		1


	//   ....[155]....
        /*0aec*/ 	.word	0x0000e6b0
        /*0af0*/ 	.word	0x00000006
        /*0af4*/ 	.word	0x00000030
        /*0af8*/ 	.short	0x010a
        /*0afa*/ 	.byte	0xff
	.zero		1


	//   ....[156]....
        /*0afc*/ 	.word	0x0000e700
        /*0b00*/ 	.word	0x00000006
        /*0b04*/ 	.word	0x00000030
        /*0b08*/ 	.short	0x010a
        /*0b0a*/ 	.byte	0xff
	.zero		1


	//   ....[157]....
        /*0b0c*/ 	.word	0x0000e750
        /*0b10*/ 	.word	0x00000000
        /*0b14*/ 	.word	0x00000030
        /*0b18*/ 	.short	0x010a
        /*0b1a*/ 	.byte	0xff
	.zero		1


	//----- nvinfo : EIATTR_NUM_MBARRIERS
	.align		4
.L_47:
        /*0b1c*/ 	.byte	0x03, 0x38
        /*0b1e*/ 	.short	0x001c


	//----- nvinfo : EIATTR_EXIT_INSTR_OFFSETS
	.align		4
        /*0b20*/ 	.byte	0x04, 0x1c
        /*0b22*/ 	.short	(.L_49 - .L_48)


	//   ....[0]....
.L_48:
        /*0b24*/ 	.word	0x00002880


	//   ....[1]....
        /*0b28*/ 	.word	0x00002d90


	//   ....[2]....
        /*0b2c*/ 	.word	0x00002df0


	//   ....[3]....
        /*0b30*/ 	.word	0x00003bf0


	//   ....[4]....
        /*0b34*/ 	.word	0x00005320


	//   ....[5]....
        /*0b38*/ 	.word	0x00005360


	//   ....[6]....
        /*0b3c*/ 	.word	0x0000d910


	//   ....[7]....
        /*0b40*/ 	.word	0x0000d990


	//   ....[8]....
        /*0b44*/ 	.word	0x0000d9c0


	//   ....[9]....
        /*0b48*/ 	.word	0x0000da40


	//----- nvinfo : EIATTR_MAX_THREADS
	.align		4
.L_49:
        /*0b4c*/ 	.byte	0x04, 0x05
        /*0b4e*/ 	.short	(.L_51 - .L_50)
.L_50:
        /*0b50*/ 	.word	0x00000100
        /*0b54*/ 	.word	0x00000001
        /*0b58*/ 	.word	0x00000001


	//----- nvinfo : EIATTR_CRS_STACK_SIZE
	.align		4
.L_51:
        /*0b5c*/ 	.byte	0x04, 0x1e
        /*0b5e*/ 	.short	(.L_53 - .L_52)
.L_52:
        /*0b60*/ 	.word	0x00000000


	//----- nvinfo : EIATTR_CBANK_PARAM_SIZE
	.align		4
.L_53:
        /*0b64*/ 	.byte	0x03, 0x19
        /*0b66*/ 	.short	0x0800


	//----- nvinfo : EIATTR_PARAM_CBANK
	.align		4
        /*0b68*/ 	.byte	0x04, 0x0a
        /*0b6a*/ 	.short	(.L_55 - .L_54)
	.align		4
.L_54:
        /*0b6c*/ 	.word	index@(.nv.constant0._ZN7cutlass13device_kernelINS_4gemm6kernel13GemmUniversalIN4cute5tupleIJiiiiEEENS1_10collective13CollectiveMmaINS1_35MainloopSm100TmaUmmaWarpSpecializedILi3ELi2ELi2ENS5_IJNS4_1CILi1EEENSA_ILi2EEESB_EEEEENS5_IJNSA_ILi128EEENSA_ILi256EEENSA_ILi32EEEEEENS_10tfloat32_tENS5_IJlSB_lEEESJ_SK_NS4_8TiledMMAINS4_8MMA_AtomIJNS4_17SM100_MMA_TF32_SSISJ_SJ_fLi128ELi256ELNS4_4UMMA5MajorE0ELSP_0ELNSO_7ScaleInE0ELSQ_0EEEEEENS4_6LayoutINS5_IJSB_SB_SB_EEENS5_IJNSA_ILi0EEESV_SV_EEEEENS5_IJNS4_10UnderscoreESY_SY_EEEEENS4_23SM90_TMA_LOAD_MULTICASTENS4_14ComposedLayoutINS4_7SwizzleILi3ELi4ELi3EEENS4_18smem_ptr_flag_bitsILi32EEENST_INS5_IJNSA_ILi8EEESH_EEENS5_IJSH_SB_EEEEEEEvNS4_8identityENS4_13SM90_TMA_LOADES1B_vS1C_EENS_8epilogue10collective18CollectiveEpilogueINS1F_23Sm100TmaWarpSpecializedILi4ELi2ELi32ELb1ELb0EEEJSI_NS5_IJNST_ISF_SB_EENST_ISH_SB_EEEEESJ_SK_SJ_SK_NS1F_6fusion15FusionCallbacksIS1J_NS1N_17LinearCombinationISJ_fSJ_fLNS_15FloatRoundStyleE2EEESI_S1M_JEEENS4_5SM1004TMEM4LOAD26SM100_TMEM_LOAD_32dp32b32xES1D_S1B_NS4_39AutoVectorizingCopyWithAssumedAlignmentILi128EEENS4_14SM90_TMA_STOREES1B_S1Y_S1Y_EEEvvEEEEvNT_6ParamsE)
        /*0b70*/ 	.short	0x0380
        /*0b72*/ 	.short	0x0800


	//----- nvinfo : EIATTR_SW_WAR
	.align		4
.L_55:
        /*0b74*/ 	.byte	0x04, 0x36
        /*0b76*/ 	.short	(.L_57 - .L_56)
.L_56:
        /*0b78*/ 	.word	0x00000008
.L_57:


//--------------------- .nv.callgraph             --------------------------
	.section	.nv.callgraph,"",@"SHT_CUDA_CALLGRAPH"
	.align	4
	.sectionentsize	8
	.align		4
        /*0000*/ 	.word	0x00000000
	.align		4
        /*0004*/ 	.word	0xffffffff
	.align		4
        /*0008*/ 	.word	index@(_ZN7cutlass13device_kernelINS_4gemm6kernel13GemmUniversalIN4cute5tupleIJiiiiEEENS1_10collective13CollectiveMmaINS1_35MainloopSm100TmaUmmaWarpSpecializedILi3ELi2ELi2ENS5_IJNS4_1CILi1EEENSA_ILi2EEESB_EEEEENS5_IJNSA_ILi128EEENSA_ILi256EEENSA_ILi32EEEEEENS_10tfloat32_tENS5_IJlSB_lEEESJ_SK_NS4_8TiledMMAINS4_8MMA_AtomIJNS4_17SM100_MMA_TF32_SSISJ_SJ_fLi128ELi256ELNS4_4UMMA5MajorE0ELSP_0ELNSO_7ScaleInE0ELSQ_0EEEEEENS4_6LayoutINS5_IJSB_SB_SB_EEENS5_IJNSA_ILi0EEESV_SV_EEEEENS5_IJNS4_10UnderscoreESY_SY_EEEEENS4_23SM90_TMA_LOAD_MULTICASTENS4_14ComposedLayoutINS4_7SwizzleILi3ELi4ELi3EEENS4_18smem_ptr_flag_bitsILi32EEENST_INS5_IJNSA_ILi8EEESH_EEENS5_IJSH_SB_EEEEEEEvNS4_8identityENS4_13SM90_TMA_LOADES1B_vS1C_EENS_8epilogue10collective18CollectiveEpilogueINS1F_23Sm100TmaWarpSpecializedILi4ELi2ELi32ELb1ELb0EEEJSI_NS5_IJNST_ISF_SB_EENST_ISH_SB_EEEEESJ_SK_SJ_SK_NS1F_6fusion15FusionCallbacksIS1J_NS1N_17LinearCombinationISJ_fSJ_fLNS_15FloatRoundStyleE2EEESI_S1M_JEEENS4_5SM1004TMEM4LOAD26SM100_TMEM_LOAD_32dp32b32xES1D_S1B_NS4_39AutoVectorizingCopyWithAssumedAlignmentILi128EEENS4_14SM90_TMA_STOREES1B_S1Y_S1Y_EEEvvEEEEvNT_6ParamsE)
	.align		4
        /*000c*/ 	.word	index@(__assertfail)
	.align		4
        /*0010*/ 	.word	0x00000000
	.align		4
        /*0014*/ 	.word	0xfffffffe
	.align		4
        /*0018*/ 	.word	0x00000000
	.align		4
        /*001c*/ 	.word	0xfffffffd
	.align		4
        /*0020*/ 	.word	0x00000000
	.align		4
        /*0024*/ 	.word	0xfffffffc


//--------------------- .nv.constant4             --------------------------
	.section	.nv.constant4,"a",@progbits
	.align	8
	.align		8
.nv.constant4:
        /*0000*/ 	.dword	__assertfail
	.align		8
        /*0008*/ 	.dword	__unnamed_1
	.align		8
        /*0010*/ 	.dword	__unnamed_2
	.align		8
        /*0018*/ 	.dword	_ZN39_INTERNAL_8a605306_4_k_cu_8532da8b_95554cuda3std3__45__cpo5beginE
	.align		8
        /*0020*/ 	.dword	_ZN39_INTERNAL_8a605306_4_k_cu_8532da8b_95554cuda3std3__45__cpo3endE
	.align		8
        /*0028*/ 	.dword	_ZN39_INTERNAL_8a605306_4_k_cu_8532da8b_95554cuda3std3__45__cpo6cbeginE
	.align		8
        /*0030*/ 	.dword	_ZN39_INTERNAL_8a605306_4_k_cu_8532da8b_95554cuda3std3__45__cpo4cendE
	.align		8
        /*0038*/ 	.dword	_ZN39_INTERNAL_8a605306_4_k_cu_8532da8b_95554cuda3std3__441_GLOBAL__N__8a605306_4_k_cu_8532da8b_95556ignoreE
	.align		8
        /*0040*/ 	.dword	_ZN39_INTERNAL_8a605306_4_k_cu_8532da8b_95554cuda3std3__419piecewise_constructE
	.align		8
        /*0048*/ 	.dword	_ZN39_INTERNAL_8a605306_4_k_cu_8532da8b_95554cuda3std3__48in_placeE
	.align		8
        /*0050*/ 	.dword	_ZN39_INTERNAL_8a605306_4_k_cu_8532da8b_95554cuda3std6ranges3__45__cpo4swapE
	.align		8
        /*0058*/ 	.dword	_ZN39_INTERNAL_8a605306_4_k_cu_8532da8b_95554cuda3std6ranges3__45__cpo9iter_moveE
	.align		8
        /*0060*/ 	.dword	_ZN39_INTERNAL_8a605306_4_k_cu_8532da8b_95554cute7productE
	.align		8
        /*0068*/ 	.dword	_ZN39_INTERNAL_8a605306_4_k_cu_8532da8b_95554cute1_E
	.align		8
        /*0070*/ 	.dword	$str$25
	.align		8
        /*0078*/ 	.dword	$str$26
	.align		8
        /*0080*/ 	.dword	$str$27
	.align		8
        /*0088*/ 	.dword	$str$28


//--------------------- .text._ZN7cutlass13device_kernelINS_4gemm6kernel13GemmUniversalIN4cute5tupleIJiiiiEEENS1_10collective13CollectiveMmaINS1_35MainloopSm100TmaUmmaWarpSpecializedILi3ELi2ELi2ENS5_IJNS4_1CILi1EEENSA_ILi2EEESB_EEEEENS5_IJNSA_ILi128EEENSA_ILi256EEENSA_ILi32EEEEEENS_10tfloat32_tENS5_IJlSB_lEEESJ_SK_NS4_8TiledMMAINS4_8MMA_AtomIJNS4_17SM100_MMA_TF32_SSISJ_SJ_fLi128ELi256ELNS4_4UMMA5MajorE0ELSP_0ELNSO_7ScaleInE0ELSQ_0EEEEEENS4_6LayoutINS5_IJSB_SB_SB_EEENS5_IJNSA_ILi0EEESV_SV_EEEEENS5_IJNS4_10UnderscoreESY_SY_EEEEENS4_23SM90_TMA_LOAD_MULTICASTENS4_14ComposedLayoutINS4_7SwizzleILi3ELi4ELi3EEENS4_18smem_ptr_flag_bitsILi32EEENST_INS5_IJNSA_ILi8EEESH_EEENS5_IJSH_SB_EEEEEEEvNS4_8identityENS4_13SM90_TMA_LOADES1B_vS1C_EENS_8epilogue10collective18CollectiveEpilogueINS1F_23Sm100TmaWarpSpecializedILi4ELi2ELi32ELb1ELb0EEEJSI_NS5_IJNST_ISF_SB_EENST_ISH_SB_EEEEESJ_SK_SJ_SK_NS1F_6fusion15FusionCallbacksIS1J_NS1N_17LinearCombinationISJ_fSJ_fLNS_15FloatRoundStyleE2EEESI_S1M_JEEENS4_5SM1004TMEM4LOAD26SM100_TMEM_LOAD_32dp32b32xES1D_S1B_NS4_39AutoVectorizingCopyWithAssumedAlignmentILi128EEENS4_14SM90_TMA_STOREES1B_S1Y_S1Y_EEEvvEEEEvNT_6ParamsE --------------------------
	.section	.text._ZN7cutlass13device_kernelINS_4gemm6kernel13GemmUniversalIN4cute5tupleIJiiiiEEENS1_10collective13CollectiveMmaINS1_35MainloopSm100TmaUmmaWarpSpecializedILi3ELi2ELi2ENS5_IJNS4_1CILi1EEENSA_ILi2EEESB_EEEEENS5_IJNSA_ILi128EEENSA_ILi256EEENSA_ILi32EEEEEENS_10tfloat32_tENS5_IJlSB_lEEESJ_SK_NS4_8TiledMMAINS4_8MMA_AtomIJNS4_17SM100_MMA_TF32_SSISJ_SJ_fLi128ELi256ELNS4_4UMMA5MajorE0ELSP_0ELNSO_7ScaleInE0ELSQ_0EEEEEENS4_6LayoutINS5_IJSB_SB_SB_EEENS5_IJNSA_ILi0EEESV_SV_EEEEENS5_IJNS4_10UnderscoreESY_SY_EEEEENS4_23SM90_TMA_LOAD_MULTICASTENS4_14ComposedLayoutINS4_7SwizzleILi3ELi4ELi3EEENS4_18smem_ptr_flag_bitsILi32EEENST_INS5_IJNSA_ILi8EEESH_EEENS5_IJSH_SB_EEEEEEEvNS4_8identityENS4_13SM90_TMA_LOADES1B_vS1C_EENS_8epilogue10collective18CollectiveEpilogueINS1F_23Sm100TmaWarpSpecializedILi4ELi2ELi32ELb1ELb0EEEJSI_NS5_IJNST_ISF_SB_EENST_ISH_SB_EEEEESJ_SK_SJ_SK_NS1F_6fusion15FusionCallbacksIS1J_NS1N_17LinearCombinationISJ_fSJ_fLNS_15FloatRoundStyleE2EEESI_S1M_JEEENS4_5SM1004TMEM4LOAD26SM100_TMEM_LOAD_32dp32b32xES1D_S1B_NS4_39AutoVectorizingCopyWithAssumedAlignmentILi128EEENS4_14SM90_TMA_STOREES1B_S1Y_S1Y_EEEvvEEEEvNT_6ParamsE,"ax",@progbits
	.align	128
.text._ZN7cutlass13device_kernelINS_4gemm6kernel13GemmUniversalIN4cute5tupleIJiiiiEEENS1_10collective13CollectiveMmaINS1_35MainloopSm100TmaUmmaWarpSpecializedILi3ELi2ELi2ENS5_IJNS4_1CILi1EEENSA_ILi2EEESB_EEEEENS5_IJNSA_ILi128EEENSA_ILi256EEENSA_ILi32EEEEEENS_10tfloat32_tENS5_IJlSB_lEEESJ_SK_NS4_8TiledMMAINS4_8MMA_AtomIJNS4_17SM100_MMA_TF32_SSISJ_SJ_fLi128ELi256ELNS4_4UMMA5MajorE0ELSP_0ELNSO_7ScaleInE0ELSQ_0EEEEEENS4_6LayoutINS5_IJSB_SB_SB_EEENS5_IJNSA_ILi0EEESV_SV_EEEEENS5_IJNS4_10UnderscoreESY_SY_EEEEENS4_23SM90_TMA_LOAD_MULTICASTENS4_14ComposedLayoutINS4_7SwizzleILi3ELi4ELi3EEENS4_18smem_ptr_flag_bitsILi32EEENST_INS5_IJNSA_ILi8EEESH_EEENS5_IJSH_SB_EEEEEEEvNS4_8identityENS4_13SM90_TMA_LOADES1B_vS1C_EENS_8epilogue10collective18CollectiveEpilogueINS1F_23Sm100TmaWarpSpecializedILi4ELi2ELi32ELb1ELb0EEEJSI_NS5_IJNST_ISF_SB_EENST_ISH_SB_EEEEESJ_SK_SJ_SK_NS1F_6fusion15FusionCallbacksIS1J_NS1N_17LinearCombinationISJ_fSJ_fLNS_15FloatRoundStyleE2EEESI_S1M_JEEENS4_5SM1004TMEM4LOAD26SM100_TMEM_LOAD_32dp32b32xES1D_S1B_NS4_39AutoVectorizingCopyWithAssumedAlignmentILi128EEENS4_14SM90_TMA_STOREES1B_S1Y_S1Y_EEEvvEEEEvNT_6ParamsE:
        .type           _ZN7cutlass13device_kernelINS_4gemm6kernel13GemmUniversalIN4cute5tupleIJiiiiEEENS1_10collective13CollectiveMmaINS1_35MainloopSm100TmaUmmaWarpSpecializedILi3ELi2ELi2ENS5_IJNS4_1CILi1EEENSA_ILi2EEESB_EEEEENS5_IJNSA_ILi128EEENSA_ILi256EEENSA_ILi32EEEEEENS_10tfloat32_tENS5_IJlSB_lEEESJ_SK_NS4_8TiledMMAINS4_8MMA_AtomIJNS4_17SM100_MMA_TF32_SSISJ_SJ_fLi128ELi256ELNS4_4UMMA5MajorE0ELSP_0ELNSO_7ScaleInE0ELSQ_0EEEEEENS4_6LayoutINS5_IJSB_SB_SB_EEENS5_IJNSA_ILi0EEESV_SV_EEEEENS5_IJNS4_10UnderscoreESY_SY_EEEEENS4_23SM90_TMA_LOAD_MULTICASTENS4_14ComposedLayoutINS4_7SwizzleILi3ELi4ELi3EEENS4_18smem_ptr_flag_bitsILi32EEENST_INS5_IJNSA_ILi8EEESH_EEENS5_IJSH_SB_EEEEEEEvNS4_8identityENS4_13SM90_TMA_LOADES1B_vS1C_EENS_8epilogue10collective18CollectiveEpilogueINS1F_23Sm100TmaWarpSpecializedILi4ELi2ELi32ELb1ELb0EEEJSI_NS5_IJNST_ISF_SB_EENST_ISH_SB_EEEEESJ_SK_SJ_SK_NS1F_6fusion15FusionCallbacksIS1J_NS1N_17LinearCombinationISJ_fSJ_fLNS_15FloatRoundStyleE2EEESI_S1M_JEEENS4_5SM1004TMEM4LOAD26SM100_TMEM_LOAD_32dp32b32xES1D_S1B_NS4_39AutoVectorizingCopyWithAssumedAlignmentILi128EEENS4_14SM90_TMA_STOREES1B_S1Y_S1Y_EEEvvEEEEvNT_6ParamsE,@function
        .size           _ZN7cutlass13device_kernelINS_4gemm6kernel13GemmUniversalIN4cute5tupleIJiiiiEEENS1_10collective13CollectiveMmaINS1_35MainloopSm100TmaUmmaWarpSpecializedILi3ELi2ELi2ENS5_IJNS4_1CILi1EEENSA_ILi2EEESB_EEEEENS5_IJNSA_ILi128EEENSA_ILi256EEENSA_ILi32EEEEEENS_10tfloat32_tENS5_IJlSB_lEEESJ_SK_NS4_8TiledMMAINS4_8MMA_AtomIJNS4_17SM100_MMA_TF32_SSISJ_SJ_fLi128ELi256ELNS4_4UMMA5MajorE0ELSP_0ELNSO_7ScaleInE0ELSQ_0EEEEEENS4_6LayoutINS5_IJSB_SB_SB_EEENS5_IJNSA_ILi0EEESV_SV_EEEEENS5_IJNS4_10UnderscoreESY_SY_EEEEENS4_23SM90_TMA_LOAD_MULTICASTENS4_14ComposedLayoutINS4_7SwizzleILi3ELi4ELi3EEENS4_18smem_ptr_flag_bitsILi32EEENST_INS5_IJNSA_ILi8EEESH_EEENS5_IJSH_SB_EEEEEEEvNS4_8identityENS4_13SM90_TMA_LOADES1B_vS1C_EENS_8epilogue10collective18CollectiveEpilogueINS1F_23Sm100TmaWarpSpecializedILi4ELi2ELi32ELb1ELb0EEEJSI_NS5_IJNST_ISF_SB_EENST_ISH_SB_EEEEESJ_SK_SJ_SK_NS1F_6fusion15FusionCallbacksIS1J_NS1N_17LinearCombinationISJ_fSJ_fLNS_15FloatRoundStyleE2EEESI_S1M_JEEENS4_5SM1004TMEM4LOAD26SM100_TMEM_LOAD_32dp32b32xES1D_S1B_NS4_39AutoVectorizingCopyWithAssumedAlignmentILi128EEENS4_14SM90_TMA_STOREES1B_S1Y_S1Y_EEEvvEEEEvNT_6ParamsE,(.L_x_218 - _ZN7cutlass13device_kernelINS_4gemm6kernel13GemmUniversalIN4cute5tupleIJiiiiEEENS1_10collective13CollectiveMmaINS1_35MainloopSm100TmaUmmaWarpSpecializedILi3ELi2ELi2ENS5_IJNS4_1CILi1EEENSA_ILi2EEESB_EEEEENS5_IJNSA_ILi128EEENSA_ILi256EEENSA_ILi32EEEEEENS_10tfloat32_tENS5_IJlSB_lEEESJ_SK_NS4_8TiledMMAINS4_8MMA_AtomIJNS4_17SM100_MMA_TF32_SSISJ_SJ_fLi128ELi256ELNS4_4UMMA5MajorE0ELSP_0ELNSO_7ScaleInE0ELSQ_0EEEEEENS4_6LayoutINS5_IJSB_SB_SB_EEENS5_IJNSA_ILi0EEESV_SV_EEEEENS5_IJNS4_10UnderscoreESY_SY_EEEEENS4_23SM90_TMA_LOAD_MULTICASTENS4_14ComposedLayoutINS4_7SwizzleILi3ELi4ELi3EEENS4_18smem_ptr_flag_bitsILi32EEENST_INS5_IJNSA_ILi8EEESH_EEENS5_IJSH_SB_EEEEEEEvNS4_8identityENS4_13SM90_TMA_LOADES1B_vS1C_EENS_8epilogue10collective18CollectiveEpilogueINS1F_23Sm100TmaWarpSpecializedILi4ELi2ELi32ELb1ELb0EEEJSI_NS5_IJNST_ISF_SB_EENST_ISH_SB_EEEEESJ_SK_SJ_SK_NS1F_6fusion15FusionCallbacksIS1J_NS1N_17LinearCombinationISJ_fSJ_fLNS_15FloatRoundStyleE2EEESI_S1M_JEEENS4_5SM1004TMEM4LOAD26SM100_TMEM_LOAD_32dp32b32xES1D_S1B_NS4_39AutoVectorizingCopyWithAssumedAlignmentILi128EEENS4_14SM90_TMA_STOREES1B_S1Y_S1Y_EEEvvEEEEvNT_6ParamsE)
        .other          _ZN7cutlass13device_kernelINS_4gemm6kernel13GemmUniversalIN4cute5tupleIJiiiiEEENS1_10collective13CollectiveMmaINS1_35MainloopSm100TmaUmmaWarpSpecializedILi3ELi2ELi2ENS5_IJNS4_1CILi1EEENSA_ILi2EEESB_EEEEENS5_IJNSA_ILi128EEENSA_ILi256EEENSA_ILi32EEEEEENS_10tfloat32_tENS5_IJlSB_lEEESJ_SK_NS4_8TiledMMAINS4_8MMA_AtomIJNS4_17SM100_MMA_TF32_SSISJ_SJ_fLi128ELi256ELNS4_4UMMA5MajorE0ELSP_0ELNSO_7ScaleInE0ELSQ_0EEEEEENS4_6LayoutINS5_IJSB_SB_SB_EEENS5_IJNSA_ILi0EEESV_SV_EEEEENS5_IJNS4_10UnderscoreESY_SY_EEEEENS4_23SM90_TMA_LOAD_MULTICASTENS4_14ComposedLayoutINS4_7SwizzleILi3ELi4ELi3EEENS4_18smem_ptr_flag_bitsILi32EEENST_INS5_IJNSA_ILi8EEESH_EEENS5_IJSH_SB_EEEEEEEvNS4_8identityENS4_13SM90_TMA_LOADES1B_vS1C_EENS_8epilogue10collective18CollectiveEpilogueINS1F_23Sm100TmaWarpSpecializedILi4ELi2ELi32ELb1ELb0EEEJSI_NS5_IJNST_ISF_SB_EENST_ISH_SB_EEEEESJ_SK_SJ_SK_NS1F_6fusion15FusionCallbacksIS1J_NS1N_17LinearCombinationISJ_fSJ_fLNS_15FloatRoundStyleE2EEESI_S1M_JEEENS4_5SM1004TMEM4LOAD26SM100_TMEM_LOAD_32dp32b32xES1D_S1B_NS4_39AutoVectorizingCopyWithAssumedAlignmentILi128EEENS4_14SM90_TMA_STOREES1B_S1Y_S1Y_EEEvvEEEEvNT_6ParamsE,@"STO_CUDA_ENTRY STV_DEFAULT"
_ZN7cutlass13device_kernelINS_4gemm6kernel13GemmUniversalIN4cute5tupleIJiiiiEEENS1_10collective13CollectiveMmaINS1_35MainloopSm100TmaUmmaWarpSpecializedILi3ELi2ELi2ENS5_IJNS4_1CILi1EEENSA_ILi2EEESB_EEEEENS5_IJNSA_ILi128EEENSA_ILi256EEENSA_ILi32EEEEEENS_10tfloat32_tENS5_IJlSB_lEEESJ_SK_NS4_8TiledMMAINS4_8MMA_AtomIJNS4_17SM100_MMA_TF32_SSISJ_SJ_fLi128ELi256ELNS4_4UMMA5MajorE0ELSP_0ELNSO_7ScaleInE0ELSQ_0EEEEEENS4_6LayoutINS5_IJSB_SB_SB_EEENS5_IJNSA_ILi0EEESV_SV_EEEEENS5_IJNS4_10UnderscoreESY_SY_EEEEENS4_23SM90_TMA_LOAD_MULTICASTENS4_14ComposedLayoutINS4_7SwizzleILi3ELi4ELi3EEENS4_18smem_ptr_flag_bitsILi32EEENST_INS5_IJNSA_ILi8EEESH_EEENS5_IJSH_SB_EEEEEEEvNS4_8identityENS4_13SM90_TMA_LOADES1B_vS1C_EENS_8epilogue10collective18CollectiveEpilogueINS1F_23Sm100TmaWarpSpecializedILi4ELi2ELi32ELb1ELb0EEEJSI_NS5_IJNST_ISF_SB_EENST_ISH_SB_EEEEESJ_SK_SJ_SK_NS1F_6fusion15FusionCallbacksIS1J_NS1N_17LinearCombinationISJ_fSJ_fLNS_15FloatRoundStyleE2EEESI_S1M_JEEENS4_5SM1004TMEM4LOAD26SM100_TMEM_LOAD_32dp32b32xES1D_S1B_NS4_39AutoVectorizingCopyWithAssumedAlignmentILi128EEENS4_14SM90_TMA_STOREES1B_S1Y_S1Y_EEEvvEEEEvNT_6ParamsE:
[----:B------:R-:W1:Y:S01]  /*0000*/  LDC R1, c[0x0][0x37c] ;  /* 0x0000df00ff017b82 */ /* 0x000e620000000800 */
[----:B------:R-:W2:Y:S01]  /*0010*/  S2R R103, SR_TID.X ;  /* 0x0000000000677919 */ /* 0x000ea20000002100 */
[----:B------:R-:W3:Y:S01]  /*0020*/  LDCU.64 UR8, c[0x0][0x890] ;  /* 0x00011200ff0877ac */ /* 0x000ee20008000a00 */
[----:B------:R-:W-:Y:S02]  /*0030*/  PRMT R86, RZ, 0x7610, R86 ;  /* 0x00007610ff567816 */ /* 0x000fe40000000056 */
[----:B------:R-:W-:Y:S01]  /*0040*/  ELECT P3, URZ, PT ;  /* 0x0000000000ff782f */ /* 0x000fe20003860000 */
[----:B---3--:R-:W-:-:S04]  /*0050*/  UISETP.NE.U32.AND UP0, UPT, UR8, URZ, UPT ;  /* 0x000000ff0800728c */ /* 0x008fc8000bf05070 */
[----:B------:R-:W-:Y:S01]  /*0060*/  UISETP.NE.AND.EX UP0, UPT, UR9, URZ, UPT, UP0 ;  /* 0x000000ff0900728c */ /* 0x000fe2000bf05300 */
[----:B--2---:R-:W-:-:S05]  /*0070*/  SHF.R.U32.HI R87, RZ, 0x5, R103 ;  /* 0x00000005ff577819 */ /* 0x004fca0000011667 */
[----:B------:R-:W2:Y:S02]  /*0080*/  SHFL.IDX PT, R0, R87, RZ, 0x1f ;  /* 0x00001fff57007589 */ /* 0x000ea400000e0000 */
[----:B--2---:R-:W-:Y:S01]  /*0090*/  R2UR UR17, R0 ;  /* 0x00000000001172ca */ /* 0x004fe200000e0000 */
[----:B-1----:R-:W-:-:S14]  /*00a0*/  BRA.U UP0, `(.L_x_0) ;  /* 0x0000000100307547 */ /* 0x002fdc000b800000 */
[----:B------:R-:W1:Y:S02]  /*00b0*/  LDCU.64 UR4, c[0x0][0x888] ;  /* 0x00011100ff0477ac */ /* 0x000e640008000a00 */
[----:B-1----:R-:W-:-:S04]  /*00c0*/  UISETP.NE.U32.AND UP0, UPT, UR4, URZ, UPT ;  /* 0x000000ff0400728c */ /* 0x002fc8000bf05070 */
[----:B------:R-:W-:-:S09]  /*00d0*/  UISETP.NE.AND.EX UP0, UPT, UR5, URZ, UPT, UP0 ;  /* 0x000000ff0500728c */ /* 0x000fd2000bf05300 */
[----:B------:R-:W-:Y:S05]  /*00e0*/  BRA.U !UP0, `(.L_x_1) ;  /* 0x0000000108147547 */ /* 0x000fea000b800000 */
[----:B------:R-:W1:Y:S01]  /*00f0*/  LDC.64 R2, c[0x0][0x888] ;  /* 0x00022200ff027b82 */ /* 0x000e620000000a00 */
[----:B------:R-:W1:Y:S02]  /*0100*/  LDCU.64 UR4, c[0x0][0x358] ;  /* 0x00006b00ff0477ac */ /* 0x000e640008000a00 */
[----:B-1----:R1:W5:Y:S01]  /*0110*/  LDG.E R45, desc[UR4][R2.64] ;  /* 0x00000004022d7981 */ /* 0x002362000c1e1900 */
[----:B------:R-:W-:Y:S01]  /*0120*/  HFMA2 R86, -RZ, RZ, 0, 5.9604644775390625e-08 ;  /* 0x00000001ff567431 */ /* 0x000fe200000001ff */
[----:B------:R-:W-:Y:S05]  /*0130*/  BRA `(.L_x_0) ;  /* 0x00000000000c7947 */ /* 0x000fea0003800000 */
.L_x_1:
[----:B------:R-:W1:Y:S01]  /*0140*/  LDCU UR4, c[0x0][0x880] ;  /* 0x00011000ff0477ac */ /* 0x000e620008000800 */
[----:B------:R-:W-:Y:S01]  /*0150*/  HFMA2 R86, -RZ, RZ, 0, 5.9604644775390625e-08 ;  /* 0x00000001ff567431 */ /* 0x000fe200000001ff */
[----:B-1----:R-:W-:-:S07]  /*0160*/  MOV R45, UR4 ;  /* 0x00000004002d7c02 */ /* 0x002fce0008000f00 */
.L_x_0:
[----:B------:R-:W2:Y:S02]  /*0170*/  LDCU.64 UR4, c[0x0][0x8b0] ;  /* 0x00011600ff0477ac */ /* 0x000ea40008000a00 */
[----:B--2---:R-:W-:-:S04]  /*0180*/  UISETP.NE.U32.AND UP0, UPT, UR4, URZ, UPT ;  /* 0x000000ff0400728c */ /* 0x004fc8000bf05070 */
[----:B------:R-:W-:-:S09]  /*0190*/  UISETP.NE.AND.EX UP0, UPT, UR5, URZ, UPT, UP0 ;  /* 0x000000ff0500728c */ /* 0x000fd2000bf05300 */
[----:B------:R-:W-:Y:S05]  /*01a0*/  BRA.U UP0, `(.L_x_2) ;  /* 0x0000000100287547 */ /* 0x000fea000b800000 */
[----:B------:R-:W2:Y:S02]  /*01b0*/  LDCU.64 UR4, c[0x0][0x8a8] ;  /* 0x00011500ff0477ac */ /* 0x000ea40008000a00 */
[----:B--2---:R-:W-:-:S04]  /*01c0*/  UISETP.NE.U32.AND UP0, UPT, UR4, URZ, UPT ;  /* 0x000000ff0400728c */ /* 0x004fc8000bf05070 */
[----:B------:R-:W-:-:S09]  /*01d0*/  UISETP.NE.AND.EX UP0, UPT, UR5, URZ, UPT, UP0 ;  /* 0x000000ff0500728c */ /* 0x000fd2000bf05300 */
[----:B------:R-:W-:Y:S05]  /*01e0*/  BRA.U !UP0, `(.L_x_3) ;  /* 0x0000000108107547 */ /* 0x000fea000b800000 */
[----:B------:R-:W2:Y:S01]  /*01f0*/  LDC.64 R38, c[0x0][0x8a8] ;  /* 0x00022a00ff267b82 */ /* 0x000ea20000000a00 */
[----:B------:R-:W2:Y:S02]  /*0200*/  LDCU.64 UR4, c[0x0][0x358] ;  /* 0x00006b00ff0477ac */ /* 0x000ea40008000a00 */
[----:B--2---:R2:W5:Y:S01]  /*0210*/  LDG.E R38, desc[UR4][R38.64] ;  /* 0x0000000426267981 */ /* 0x004562000c1e1900 */
[----:B------:R-:W-:Y:S05]  /*0220*/  BRA `(.L_x_2) ;  /* 0x0000000000087947 */ /* 0x000fea0003800000 */
.L_x_3:
[----:B------:R-:W2:Y:S02]  /*0230*/  LDCU UR4, c[0x0][0x8a0] ;  /* 0x00011400ff0477ac */ /* 0x000ea40008000800 */
[----:B--2---:R-:W-:Y:S02]  /*0240*/  MOV R38, UR4 ;  /* 0x0000000400267c02 */ /* 0x004fe40008000f00 */
.L_x_2:
[----:B------:R-:W-:Y:S01]  /*0250*/  IMAD.U32 R0, RZ, RZ, UR17 ;  /* 0x00000011ff007e24 */ /* 0x000fe2000f8e00ff */
[----:B------:R-:W-:Y:S04]  /*0260*/  BSSY.RECONVERGENT B0, `(.L_x_4) ;  /* 0x000000c000007945 */ /* 0x000fe80003800200 */
[C---:B------:R-:W-:Y:S02]  /*0270*/  ISETP.NE.OR P1, PT, R0.reuse, 0x1, !P3 ;  /* 0x000000010000780c */ /* 0x040fe40005f25670 */
[----:B------:R-:W-:-:S11]  /*0280*/  ISETP.NE.OR P0, PT, R0, 0x3, !P3 ;  /* 0x000000030000780c */ /* 0x000fd60005f05670 */
[----:B------:R-:W-:Y:S05]  /*0290*/  @P1 BRA `(.L_x_5) ;  /* 0x0000000000201947 */ /* 0x000fea0003800000 */
[----:B------:R-:W3:Y:S02]  /*02a0*/  LDCU.64 UR4, c[0x0][0x348] ;  /* 0x00006900ff0477ac */ /* 0x000ee40008000a00 */
[----:B---3--:R-:W-:Y:S02]  /*02b0*/  UIADD3 UR6, UP1, UPT, UR4, 0x80, URZ ;  /* 0x0000008004067890 */ /* 0x008fe4000ff3e0ff */
[----:B------:R-:W-:Y:S02]  /*02c0*/  UIADD3 UR4, UP0, UPT, UR4, 0x180, URZ ;  /* 0x0000018004047890 */ /* 0x000fe4000ff1e0ff */
[----:B------:R-:W-:Y:S02]  /*02d0*/  UIADD3.X UR7, UPT, UPT, URZ, UR5, URZ, UP1, !UPT ;  /* 0x00000005ff077290 */ /* 0x000fe40008ffe4ff */
[----:B------:R-:W-:-:S07]  /*02e0*/  UIADD3.X UR5, UPT, UPT, URZ, UR5, URZ, UP0, !UPT ;  /* 0x00000005ff057290 */ /* 0x000fce00087fe4ff */
[----:B------:R3:W-:Y:S02]  /*02f0*/  UTMACCTL.PF [UR6] ;  /* 0x00000000060079b9 */ /* 0x0007e40008040000 */
[----:B------:R3:W-:Y:S02]  /*0300*/  UTMACCTL.PF [UR4] ;  /* 0x00000000040079b9 */ /* 0x0007e40008040000 */
[----:B---3--:R-:W-:Y:S01]  /*0310*/  NOP ;  /* 0x0000000000007918 */ /* 0x008fe20000000000 */
.L_x_5:
[----:B------:R-:W-:Y:S05]  /*0320*/  BSYNC.RECONVERGENT B0 ;  /* 0x0000000000007941 */ /* 0x000fea0003800200 */
.L_x_4:
[----:B------:R-:W-:Y:S04]  /*0330*/  BSSY.RECONVERGENT B0, `(.L_x_6) ;  /* 0x000000a000007945 */ /* 0x000fe80003800200 */
        /* <DEDUP_REMOVED lines=9> */
.L_x_7:
[----:B------:R-:W-:Y:S05]  /*03d0*/  BSYNC.RECONVERGENT B0 ;  /* 0x0000000000007941 */ /* 0x000fea0003800200 */
.L_x_6:
[----:B------:R-:W3:Y:S01]  /*03e0*/  LDCU.64 UR4, c[0x0][0x888] ;  /* 0x00011100ff0477ac */ /* 0x000ee20008000a00 */
[----:B------:R-:W-:Y:S02]  /*03f0*/  UISETP.EQ.U32.AND UP1, UPT, UR8, URZ, UPT ;  /* 0x000000ff0800728c */ /* 0x000fe4000bf22070 */
[----:B------:R-:W-:Y:S02]  /*0400*/  UPLOP3.LUT UP3, UPT, UPT, UPT, UPT, 0x80, 0x8 ;  /* 0x000000000008789c */ /* 0x000fe40003f6f070 */
[----:B---3--:R-:W-:-:S04]  /*0410*/  UISETP.NE.U32.AND UP0, UPT, UR4, URZ, UPT ;  /* 0x000000ff0400728c */ /* 0x008fc8000bf05070 */
[----:B------:R-:W-:-:S04]  /*0420*/  UISETP.NE.AND.EX UP0, UPT, UR5, URZ, UPT, UP0 ;  /* 0x000000ff0500728c */ /* 0x000fc8000bf05300 */
[----:B------:R-:W-:-:S04]  /*0430*/  UISETP.EQ.OR.EX UP2, UPT, UR9, URZ, !UP0, UP1 ;  /* 0x000000ff0900728c */ /* 0x000fc8000c742710 */
[----:B------:R-:W-:-:S06]  /*0440*/  UP2UR UR4, UPR, URZ, 0x4 ;  /* 0x00000004ff047883 */ /* 0x000fcc0008000000 */
[----:B------:R-:W-:Y:S01]  /*0450*/  MOV R90, UR4 ;  /* 0x00000004005a7c02 */ /* 0x000fe20008000f00 */
[----:B------:R-:W-:Y:S06]  /*0460*/  BRA.U !UP2, `(.L_x_8) ;  /* 0x000000010a207547 */ /* 0x000fec000b800000 */
[----:B------:R-:W-:Y:S01]  /*0470*/  UISETP.NE.U32.AND UP1, UPT, UR8, URZ, UPT ;  /* 0x000000ff0800728c */ /* 0x000fe2000bf25070 */
[----:B-----5:R-:W-:Y:S01]  /*0480*/  FSETP.NEU.AND P0, PT, R45, RZ, PT ;  /* 0x000000ff2d00720b */ /* 0x020fe20003f0d000 */
[----:B------:R-:W-:Y:S02]  /*0490*/  USEL UR4, URZ, 0xffffffff, UP0 ;  /* 0xffffffffff047887 */ /* 0x000fe40008000000 */
[----:B------:R-:W-:-:S10]  /*04a0*/  UISETP.NE.AND.EX UP1, UPT, UR9, URZ, UPT, UP1 ;  /* 0x000000ff0900728c */ /* 0x000fd4000bf25310 */
[----:B------:R-:W-:Y:S01]  /*04b0*/  VOTEU.ANY UP0, P0 ;  /* 0x0000000000ff7886 */ /* 0x000fe20000000100 */
[----:B------:R-:W-:-:S04]  /*04c0*/  @!UP1 USEL UR4, URZ, 0xffffffff, UP0 ;  /* 0xffffffffff049887 */ /* 0x000fc80008000000 */
[----:B------:R-:W-:-:S04]  /*04d0*/  ULOP3.LUT UR4, UR4, 0x1, URZ, 0xc0, !UPT ;  /* 0x0000000104047892 */ /* 0x000fc8000f8ec0ff */
[----:B------:R-:W-:-:S11]  /*04e0*/  UISETP.NE.U32.AND UP3, UPT, UR4, 0x1, UPT ;  /* 0x000000010400788c */ /* 0x000fd6000bf65070 */
.L_x_8:
[----:B-1----:R-:W1:Y:S01]  /*04f0*/  SHFL.IDX PT, R2, R87, RZ, 0x1f ;  /* 0x00001fff57027589 */ /* 0x002e6200000e0000 */
[----:B------:R-:W-:-:S04]  /*0500*/  UISETP.NE.AND UP0, UPT, UR17, 0x2, UPT ;  /* 0x000000021100788c */ /* 0x000fc8000bf05270 */
[----:B------:R-:W-:Y:S01]  /*0510*/  USEL UR53, URZ, 0x1, UP0 ;  /* 0x00000001ff357887 */ /* 0x000fe20008000000 */
[----:B-1----:R-:W-:-:S13]  /*0520*/  ISETP.NE.AND P0, PT, R2, RZ, PT ;  /* 0x000000ff0200720c */ /* 0x002fda0003f05270 */
[----:B------:R-:W-:Y:S05]  /*0530*/  @P0 BRA `(.L_x_9) ;  /* 0x0000000000500947 */ /* 0x000fea0003800000 */
[----:B------:R-:W1:Y:S01]  /*0540*/  S2UR UR4, SR_CgaCtaId ;  /* 0x00000000000479c3 */ /* 0x000e620000008800 */
[----:B------:R-:W-:Y:S01]  /*0550*/  UMOV UR5, 0x400 ;  /* 0x0000040000057882 */ /* 0x000fe20000000000 */
[----:B------:R-:W-:Y:S01]  /*0560*/  UMOV UR8, 0x1 ;  /* 0x0000000100087882 */ /* 0x000fe20000000000 */
[----:B------:R-:W-:Y:S01]  /*0570*/  UMOV UR6, 0x2 ;  /* 0x0000000200067882 */ /* 0x000fe20000000000 */
[----:B------:R-:W-:-:S04]  /*0580*/  UIADD3 UR8, UPT, UPT, -UR8, 0x100000, URZ ;  /* 0x0010000008087890 */ /* 0x000fc8000fffe1ff */
[----:B------:R-:W-:Y:S02]  /*0590*/  USHF.L.U32 UR9, UR8, 0xb, URZ ;  /* 0x0000000b08097899 */ /* 0x000fe400080006ff */
[----:B------:R-:W-:Y:S02]  /*05a0*/  USHF.L.U32 UR8, UR8, 0x1, URZ ;  /* 0x0000000108087899 */ /* 0x000fe400080006ff */
[----:B------:R-:W-:-:S04]  /*05b0*/  UIADD3 UR6, UPT, UPT, -UR6, 0x100000, URZ ;  /* 0x0010000006067890 */ /* 0x000fc8000fffe1ff */
[----:B------:R-:W-:Y:S02]  /*05c0*/  USHF.L.U32 UR7, UR6, 0xb, URZ ;  /* 0x0000000b06077899 */ /* 0x000fe400080006ff */
[----:B------:R-:W-:Y:S01]  /*05d0*/  USHF.L.U32 UR6, UR6, 0x1, URZ ;  /* 0x0000000106067899 */ /* 0x000fe200080006ff */
[----:B------:R-:W-:Y:S01]  /*05e0*/  ELECT P0, URZ, PT ;  /* 0x0000000000ff782f */ /* 0x000fe20003800000 */
[----:B-1----:R-:W-:Y:S01]  /*05f0*/  ULEA UR4, UR4, UR5, 0x18 ;  /* 0x0000000504047291 */ /* 0x002fe2000f8ec0ff */
[----:B------:R-:W1:Y:S11]  /*0600*/  FENCE.VIEW.ASYNC.S ;  /* 0x00000000000073c6 */ /* 0x000e760000000000 */
[----:B-1----:R1:W3:Y:S01]  /*0610*/  SYNCS.EXCH.64 URZ, [UR4], UR8 ;  /* 0x0000000804ff75b2 */ /* 0x0022e20008000100 */
[----:B------:R1:W4:Y:S01]  /*0620*/  SYNCS.EXCH.64 URZ, [UR4+0x18], UR6 ;  /* 0x0000180604ff75b2 */ /* 0x0003220008000100 */
[----:B------:R1:W1:Y:S01]  /*0630*/  SYNCS.EXCH.64 URZ, [UR4+0x8], UR8 ;  /* 0x0000080804ff75b2 */ /* 0x0002620008000100 */
[----:B------:R1:W1:Y:S01]  /*0640*/  SYNCS.EXCH.64 URZ, [UR4+0x20], UR6 ;  /* 0x0000200604ff75b2 */ /* 0x0002620008000100 */
[----:B------:R1:W1:Y:S01]  /*0650*/  SYNCS.EXCH.64 URZ, [UR4+0x10], UR8 ;  /* 0x0000100804ff75b2 */ /* 0x0002620008000100 */
[----:B------:R1:W1:Y:S01]  /*0660*/  SYNCS.EXCH.64 URZ, [UR4+0x28], UR6 ;  /* 0x0000280604ff75b2 */ /* 0x0002620008000100 */
[----:B------:R-:W-:Y:S01]  /*0670*/  NOP ;  /* 0x0000000000007918 */ /* 0x000fe20000000000 */
.L_x_9:
[----:B------:R-:W2:Y:S01]  /*0680*/  SHFL.IDX PT, R2, R87, RZ, 0x1f ;  /* 0x00001fff57027589 */ /* 0x000ea200000e0000 */
[----:B------:R-:W-:Y:S01]  /*0690*/  NOP ;  /* 0x0000000000007918 */ /* 0x000fe20000000000 */
[----:B--2---:R-:W-:-:S13]  /*06a0*/  ISETP.NE.AND P0, PT, R2, 0x1, PT ;  /* 0x000000010200780c */ /* 0x004fda0003f05270 */
[----:B------:R-:W-:Y:S05]  /*06b0*/  @P0 BRA `(.L_x_10) ;  /* 0x0000000000580947 */ /* 0x000fea0003800000 */
[----:B-1----:R-:W1:Y:S01]  /*06c0*/  S2UR UR4, SR_CgaCtaId ;  /* 0x00000000000479c3 */ /* 0x002e620000008800 */
        /* <DEDUP_REMOVED lines=12> */
[----:B-1----:R2:W1:Y:S01]  /*0790*/  SYNCS.EXCH.64 URZ, [UR4+0x30], UR8 ;  /* 0x0000300804ff75b2 */ /* 0x0024620008000100 */
[----:B------:R2:W1:Y:S01]  /*07a0*/  SYNCS.EXCH.64 URZ, [UR4+0x50], UR6 ;  /* 0x0000500604ff75b2 */ /* 0x0004620008000100 */
[----:B------:R2:W1:Y:S01]  /*07b0*/  SYNCS.EXCH.64 URZ, [UR4+0x38], UR8 ;  /* 0x0000380804ff75b2 */ /* 0x0004620008000100 */
[----:B------:R2:W1:Y:S01]  /*07c0*/  SYNCS.EXCH.64 URZ, [UR4+0x58], UR6 ;  /* 0x0000580604ff75b2 */ /* 0x0004620008000100 */
[----:B------:R2:W1:Y:S01]  /*07d0*/  SYNCS.EXCH.64 URZ, [UR4+0x40], UR8 ;  /* 0x0000400804ff75b2 */ /* 0x0004620008000100 */
[----:B------:R2:W1:Y:S01]  /*07e0*/  SYNCS.EXCH.64 URZ, [UR4+0x60], UR6 ;  /* 0x0000600604ff75b2 */ /* 0x0004620008000100 */
[----:B------:R2:W1:Y:S01]  /*07f0*/  SYNCS.EXCH.64 URZ, [UR4+0x48], UR8 ;  /* 0x0000480804ff75b2 */ /* 0x0004620008000100 */
[----:B------:R2:W1:Y:S02]  /*0800*/  SYNCS.EXCH.64 URZ, [UR4+0x68], UR6 ;  /* 0x0000680604ff75b2 */ /* 0x0004640008000100 */
[----:B--2---:R-:W-:Y:S01]  /*0810*/  NOP ;  /* 0x0000000000007918 */ /* 0x004fe20000000000 */
.L_x_10:
[----:B------:R-:W2:Y:S01]  /*0820*/  SHFL.IDX PT, R2, R87, RZ, 0x1f ;  /* 0x00001fff57027589 */ /* 0x000ea200000e0000 */
[----:B------:R-:W-:Y:S01]  /*0830*/  NOP ;  /* 0x0000000000007918 */ /* 0x000fe20000000000 */
[----:B--2---:R-:W-:-:S13]  /*0840*/  ISETP.NE.AND P0, PT, R2, 0x3, PT ;  /* 0x000000030200780c */ /* 0x004fda0003f05270 */
[----:B------:R-:W-:Y:S05]  /*0850*/  @P0 BRA `(.L_x_11) ;  /* 0x0000000000300947 */ /* 0x000fea0003800000 */
[----:B-1----:R-:W1:Y:S01]  /*0860*/  S2UR UR4, SR_CgaCtaId ;  /* 0x00000000000479c3 */ /* 0x002e620000008800 */
[----:B------:R-:W-:Y:S01]  /*0870*/  UMOV UR6, 0x400 ;  /* 0x0000040000067882 */ /* 0x000fe20000000000 */
[----:B------:R-:W-:Y:S01]  /*0880*/  UMOV UR5, 0x20 ;  /* 0x0000002000057882 */ /* 0x000fe20000000000 */
[----:B------:R-:W-:Y:S01]  /*0890*/  ELECT P0, URZ, PT ;  /* 0x0000000000ff782f */ /* 0x000fe20003800000 */
[----:B-1----:R-:W-:Y:S02]  /*08a0*/  ULEA UR6, UR4, UR6, 0x18 ;  /* 0x0000000604067291 */ /* 0x002fe4000f8ec0ff */
[----:B------:R-:W-:-:S04]  /*08b0*/  UIADD3 UR4, UPT, UPT, -UR5, 0x100000, URZ ;  /* 0x0010000005047890 */ /* 0x000fc8000fffe1ff */
[----:B------:R-:W-:Y:S02]  /*08c0*/  USHF.L.U32 UR5, UR4, 0xb, URZ ;  /* 0x0000000b04057899 */ /* 0x000fe400080006ff */
[----:B------:R-:W-:Y:S01]  /*08d0*/  USHF.L.U32 UR4, UR4, 0x1, URZ ;  /* 0x0000000104047899 */ /* 0x000fe200080006ff */
[----:B------:R-:W1:Y:S11]  /*08e0*/  FENCE.VIEW.ASYNC.S ;  /* 0x00000000000073c6 */ /* 0x000e760000000000 */
[----:B-1----:R2:W1:Y:S01]  /*08f0*/  SYNCS.EXCH.64 URZ, [UR6+0x70], UR4 ;  /* 0x0000700406ff75b2 */ /* 0x0024620008000100 */
[----:B------:R2:W1:Y:S02]  /*0900*/  SYNCS.EXCH.64 URZ, [UR6+0x78], UR4 ;  /* 0x0000780406ff75b2 */ /* 0x0004640008000100 */
[----:B--2---:R-:W-:Y:S01]  /*0910*/  NOP ;  /* 0x0000000000007918 */ /* 0x004fe20000000000 */
.L_x_11:
[----:B------:R-:W2:Y:S01]  /*0920*/  SHFL.IDX PT, R2, R87, RZ, 0x1f ;  /* 0x00001fff57027589 */ /* 0x000ea200000e0000 */
[----:B------:R-:W-:Y:S01]  /*0930*/  NOP ;  /* 0x0000000000007918 */ /* 0x000fe20000000000 */
[----:B--2---:R-:W-:-:S13]  /*0940*/  ISETP.NE.AND P0, PT, R2, 0x4, PT ;  /* 0x000000040200780c */ /* 0x004fda0003f05270 */
[----:B------:R-:W-:Y:S05]  /*0950*/  @P0 BRA `(.L_x_12) ;  /* 0x00000000004c0947 */ /* 0x000fea0003800000 */
[----:B-1----:R-:W1:Y:S01]  /*0960*/  S2UR UR6, SR_CgaCtaId ;  /* 0x00000000000679c3 */ /* 0x002e620000008800 */
[----:B------:R-:W-:Y:S01]  /*0970*/  UMOV UR4, 0x1e0 ;  /* 0x000001e000047882 */ /* 0x000fe20000000000 */
[----:B------:R-:W-:Y:S01]  /*0980*/  UMOV UR5, 0x400 ;  /* 0x0000040000057882 */ /* 0x000fe20000000000 */
[----:B------:R-:W-:Y:S01]  /*0990*/  USEL UR4, UR4, 0x1a0, UP3 ;  /* 0x000001a004047887 */ /* 0x000fe20009800000 */
[----:B------:R-:W-:Y:S01]  /*09a0*/  UMOV UR8, 0x1 ;  /* 0x0000000100087882 */ /* 0x000fe20000000000 */
[----:B------:R-:W-:Y:S01]  /*09b0*/  ELECT P0, URZ, PT ;  /* 0x0000000000ff782f */ /* 0x000fe20003800000 */
[----:B------:R-:W-:-:S04]  /*09c0*/  UIADD3 UR8, UPT, UPT, -UR8, 0x100000, URZ ;  /* 0x0010000008087890 */ /* 0x000fc8000fffe1ff */
[----:B------:R-:W-:Y:S02]  /*09d0*/  USHF.L.U32 UR9, UR8, 0xb, URZ ;  /* 0x0000000b08097899 */ /* 0x000fe400080006ff */
[----:B------:R-:W-:Y:S02]  /*09e0*/  USHF.L.U32 UR8, UR8, 0x1, URZ ;  /* 0x0000000108087899 */ /* 0x000fe400080006ff */
[----:B-1----:R-:W-:Y:S02]  /*09f0*/  ULEA UR6, UR6, UR5, 0x18 ;  /* 0x0000000506067291 */ /* 0x002fe4000f8ec0ff */
[----:B------:R-:W-:-:S04]  /*0a00*/  UIADD3 UR4, UPT, UPT, -UR4, 0x100000, URZ ;  /* 0x0010000004047890 */ /* 0x000fc8000fffe1ff */
[----:B------:R-:W-:Y:S02]  /*0a10*/  USHF.L.U32 UR5, UR4, 0xb, URZ ;  /* 0x0000000b04057899 */ /* 0x000fe400080006ff */
[----:B------:R-:W-:Y:S01]  /*0a20*/  USHF.L.U32 UR4, UR4, 0x1, URZ ;  /* 0x0000000104047899 */ /* 0x000fe200080006ff */
[----:B------:R-:W1:Y:S03]  /*0a30*/  FENCE.VIEW.ASYNC.S ;  /* 0x00000000000073c6 */ /* 0x000e660000000000 */
[----:B-1----:R2:W1:Y:S08]  /*0a40*/  SYNCS.EXCH.64 URZ, [UR6+0x80], UR8 ;  /* 0x0000800806ff75b2 */ /* 0x0024700008000100 */
[----:B------:R2:W1:Y:S01]  /*0a50*/  SYNCS.EXCH.64 URZ, [UR6+0x90], UR4 ;  /* 0x0000900406ff75b2 */ /* 0x0004620008000100 */
[----:B------:R2:W1:Y:S01]  /*0a60*/  SYNCS.EXCH.64 URZ, [UR6+0x88], UR8 ;  /* 0x0000880806ff75b2 */ /* 0x0004620008000100 */
[----:B------:R2:W1:Y:S02]  /*0a70*/  SYNCS.EXCH.64 URZ, [UR6+0x98], UR4 ;  /* 0x0000980406ff75b2 */ /* 0x0004640008000100 */
[----:B--2---:R-:W-:Y:S01]  /*0a80*/  NOP ;  /* 0x0000000000007918 */ /* 0x004fe20000000000 */
.L_x_12:
        /* <DEDUP_REMOVED lines=20> */
[----:B------:R2:W1:Y:S02]  /*0bd0*/  SYNCS.EXCH.64 URZ, [UR4+0xb8], UR6 ;  /* 0x0000b80604ff75b2 */ /* 0x0004640008000100 */
[----:B--2---:R-:W-:Y:S01]  /*0be0*/  NOP ;  /* 0x0000000000007918 */ /* 0x004fe20000000000 */
.L_x_13:
[----:B------:R-:W2:Y:S01]  /*0bf0*/  SHFL.IDX PT, R2, R87, RZ, 0x1f ;  /* 0x00001fff57027589 */ /* 0x000ea200000e0000 */
[----:B------:R-:W-:Y:S01]  /*0c00*/  NOP ;  /* 0x0000000000007918 */ /* 0x000fe20000000000 */
[----:B--2---:R-:W-:-:S13]  /*0c10*/  ISETP.NE.AND P0, PT, R2, 0x3, PT ;  /* 0x000000030200780c */ /* 0x004fda0003f05270 */
[----:B------:R-:W-:Y:S05]  /*0c20*/  @P0 BRA `(.L_x_14) ;  /* 0x0000000000380947 */ /* 0x000fea0003800000 */
[----:B------:R-:W2:Y:S01]  /*0c30*/  S2UR UR5, SR_CgaCtaId ;  /* 0x00000000000579c3 */ /* 0x000ea20000008800 */
[----:B-1----:R-:W-:Y:S01]  /*0c40*/  UMOV UR4, 0x400 ;  /* 0x0000040000047882 */ /* 0x002fe20000000000 */
[----:B------:R-:W-:Y:S01]  /*0c50*/  UMOV UR6, 0x20 ;  /* 0x0000002000067882 */ /* 0x000fe20000000000 */
[----:B------:R-:W-:Y:S01]  /*0c60*/  ELECT P0, URZ, PT ;  /* 0x0000000000ff782f */ /* 0x000fe20003800000 */
[----:B------:R-:W-:-:S04]  /*0c70*/  UIADD3 UR6, UPT, UPT, -UR6, 0x100000, URZ ;  /* 0x0010000006067890 */ /* 0x000fc8000fffe1ff */
[----:B------:R-:W-:Y:S02]  /*0c80*/  USHF.L.U32 UR7, UR6, 0xb, URZ ;  /* 0x0000000b06077899 */ /* 0x000fe400080006ff */
[----:B------:R-:W-:Y:S02]  /*0c90*/  USHF.L.U32 UR6, UR6, 0x1, URZ ;  /* 0x0000000106067899 */ /* 0x000fe400080006ff */
[----:B--2---:R-:W-:Y:S01]  /*0ca0*/  ULEA UR4, UR5, UR4, 0x18 ;  /* 0x0000000405047291 */ /* 0x004fe2000f8ec0ff */
[----:B------:R-:W1:Y:S11]  /*0cb0*/  FENCE.VIEW.ASYNC.S ;  /* 0x00000000000073c6 */ /* 0x000e760000000000 */
[----:B-1----:R2:W1:Y:S01]  /*0cc0*/  SYNCS.EXCH.64 URZ, [UR4+0xc0], UR6 ;  /* 0x0000c00604ff75b2 */ /* 0x0024620008000100 */
[----:B------:R2:W1:Y:S01]  /*0cd0*/  SYNCS.EXCH.64 URZ, [UR4+0xd0], UR6 ;  /* 0x0000d00604ff75b2 */ /* 0x0004620008000100 */
[----:B------:R2:W1:Y:S01]  /*0ce0*/  SYNCS.EXCH.64 URZ, [UR4+0xc8], UR6 ;  /* 0x0000c80604ff75b2 */ /* 0x0004620008000100 */
[----:B------:R2:W1:Y:S02]  /*0cf0*/  SYNCS.EXCH.64 URZ, [UR4+0xd8], UR6 ;  /* 0x0000d80604ff75b2 */ /* 0x0004640008000100 */
[----:B--2---:R-:W-:Y:S01]  /*0d00*/  NOP ;  /* 0x0000000000007918 */ /* 0x004fe20000000000 */
.L_x_14:
[----:B-1----:R-:W1:Y:S01]  /*0d10*/  LDCU UR4, c[0x0][0x36c] ;  /* 0x00006d80ff0477ac */ /* 0x002e620008000800 */
[----:B------:R-:W-:Y:S01]  /*0d20*/  ISETP.NE.OR P3, PT, R0, 0x2, !P3 ;  /* 0x000000020000780c */ /* 0x000fe20005f65670 */
[----:B------:R-:W-:Y:S01]  /*0d30*/  NOP ;  /* 0x0000000000007918 */ /* 0x000fe20000000000 */
[----:B------:R-:W-:Y:S01]  /*0d40*/  LOP3.LUT R0, R103, 0x1f, RZ, 0xc0, !PT ;  /* 0x0000001f67007812 */ /* 0x000fe200078ec0ff */
[----:B------:R-:W-:Y:S02]  /*0d50*/  UISETP.NE.AND UP4, UPT, UR17, URZ, UPT ;  /* 0x000000ff1100728c */ /* 0x000fe4000bf85270 */
[----:B-1----:R-:W-:-:S09]  /*0d60*/  UISETP.EQ.U32.AND UP5, UPT, UR4, 0x1, UPT ;  /* 0x000000010400788c */ /* 0x002fd2000bfa2070 */
[----:B------:R-:W-:Y:S05]  /*0d70*/  BRA.U !UP5, `(.L_x_15) ;  /* 0x000000010d087547 */ /* 0x000fea000b800000 */
[----:B---34-:R-:W-:Y:S01]  /*0d80*/  UCGABAR_ARV ;  /* 0x00000000000079c7 */ /* 0x018fe20008000000 */
[----:B------:R-:W-:Y:S05]  /*0d90*/  BRA `(.L_x_16) ;  /* 0x0000000000047947 */ /* 0x000fea0003800000 */
.L_x_15:
[----:B---34-:R-:W-:Y:S01]  /*0da0*/  NOP ;  /* 0x0000000000007918 */ /* 0x018fe20000000000 */
.L_x_16:
[----:B------:R-:W1:Y:S01]  /*0db0*/  S2UR UR8, SR_CTAID.X ;  /* 0x00000000000879c3 */ /* 0x000e620000002500 */
[----:B------:R-:W-:-:S05]  /*0dc0*/  CS2R.32 R89, SR_CgaSize ;  /* 0x0000000000597805 */ /* 0x000fca0000008a00 */
[----:B------:R-:W-:-:S05]  /*0dd0*/  IMAD R89, R89, -0xa0, RZ ;  /* 0xffffff6059597824 */ /* 0x000fca00078e02ff */
[----:B------:R-:W-:-:S14]  /*0de0*/  R2UR UR5, R89 ;  /* 0x00000000590572ca */ /* 0x000fdc00000e0000 */
[----:B------:R-:W2:Y:S01]  /*0df0*/  LDCU UR5, c[0x0][UR5+0x2b0] ;  /* 0x00005600050577ac */ /* 0x000ea20008000800 */
[----:B------:R-:W-:-:S05]  /*0e00*/  CS2R.32 R89, SR_CgaSize ;  /* 0x0000000000597805 */ /* 0x000fca0000008a00 */
[----:B------:R-:W-:-:S05]  /*0e10*/  IMAD R89, R89, -0xa0, RZ ;  /* 0xffffff6059597824 */ /* 0x000fca00078e02ff */
[----:B------:R-:W-:-:S14]  /*0e20*/  R2UR UR4, R89 ;  /* 0x00000000590472ca */ /* 0x000fdc00000e0000 */
[----:B------:R-:W3:Y:S01]  /*0e30*/  LDCU UR4, c[0x0][UR4+0x2b4] ;  /* 0x00005680040477ac */ /* 0x000ee20008000800 */
[----:B------:R-:W4:Y:S01]  /*0e40*/  S2UR UR7, SR_CTAID.Y ;  /* 0x00000000000779c3 */ /* 0x000f220000002600 */
[----:B------:R-:W-:-:S05]  /*0e50*/  CS2R.32 R89, SR_CgaSize ;  /* 0x0000000000597805 */ /* 0x000fca0000008a00 */
[----:B------:R-:W-:-:S05]  /*0e60*/  IMAD R89, R89, -0xa0, RZ ;  /* 0xffffff6059597824 */ /* 0x000fca00078e02ff */
[----:B------:R-:W-:-:S14]  /*0e70*/  R2UR UR9, R89 ;  /* 0x00000000590972ca */ /* 0x000fdc00000e0000 */
[----:B------:R-:W3:Y:S01]  /*0e80*/  LDCU UR9, c[0x0][UR9+0x2a0] ;  /* 0x00005400090977ac */ /* 0x000ee20008000800 */
[----:B------:R-:W-:-:S05]  /*0e90*/  CS2R.32 R89, SR_CgaSize ;  /* 0x0000000000597805 */ /* 0x000fca0000008a00 */
[----:B------:R-:W-:-:S05]  /*0ea0*/  IMAD R89, R89, -0xa0, RZ ;  /* 0xffffff6059597824 */ /* 0x000fca00078e02ff */
[----:B------:R-:W-:-:S14]  /*0eb0*/  R2UR UR10, R89 ;  /* 0x00000000590a72ca */ /* 0x000fdc00000e0000 */
[----:B------:R-:W3:Y:S01]  /*0ec0*/  LDCU UR10, c[0x0][UR10+0x2a4] ;  /* 0x000054800a0a77ac */ /* 0x000ee20008000800 */
[----:B------:R-:W3:Y:S01]  /*0ed0*/  S2UR UR11, SR_CgaCtaId ;  /* 0x00000000000b79c3 */ /* 0x000ee20000008800 */
[----:B------:R-:W3:Y:S01]  /*0ee0*/  LDCU UR21, c[0x0][0xb24] ;  /* 0x00016480ff1577ac */ /* 0x000ee20008000800 */
[----:B------:R-:W3:Y:S01]  /*0ef0*/  LDCU UR45, c[0x0][0xb24] ;  /* 0x00016480ff2d77ac */ /* 0x000ee20008000800 */
[----:B-1----:R-:W-:-:S05]  /*0f00*/  I2FP.F32.U32 R3, UR8 ;  /* 0x0000000800037c45 */ /* 0x002fca0008201000 */
[----:B------:R-:W1:Y:S01]  /*0f10*/  S2UR UR36, SR_CTAID.Z ;  /* 0x00000000002479c3 */ /* 0x000e620000002700 */
[----:B------:R-:W1:Y:S01]  /*0f20*/  LDCU UR27, c[0x0][0xb30] ;  /* 0x00016600ff1b77ac */ /* 0x000e620008000800 */
[----:B--2---:R-:W-:Y:S01]  /*0f30*/  FMUL R3, R3, UR5 ;  /* 0x0000000503037c20 */ /* 0x004fe20008400000 */
[----:B------:R-:W-:Y:S01]  /*0f40*/  UMOV UR16, UR8 ;  /* 0x0000000800107c82 */ /* 0x000fe20008000000 */
[----:B----4-:R-:W-:Y:S01]  /*0f50*/  I2FP.F32.U32 R2, UR7 ;  /* 0x0000000700027c45 */ /* 0x010fe20008201000 */
[----:B------:R-:W-:-:S03]  /*0f60*/  UMOV UR20, UR7 ;  /* 0x0000000700147c82 */ /* 0x000fc60008000000 */
[----:B------:R-:W2:Y:S01]  /*0f70*/  F2I.U32.TRUNC.NTZ R3, R3 ;  /* 0x0000000300037305 */ /* 0x000ea2000020f000 */
[----:B---3--:R-:W-:Y:S01]  /*0f80*/  UISETP.GE.AND UP2, UPT, UR21, 0x1, UPT ;  /* 0x000000011500788c */ /* 0x008fe2000bf46270 */
[----:B------:R-:W-:Y:S01]  /*0f90*/  FMUL R2, R2, UR4 ;  /* 0x0000000402027c20 */ /* 0x000fe20008400000 */
[----:B------:R-:W-:-:S05]  /*0fa0*/  USHF.L.U32 UR28, UR11, 0xb, URZ ;  /* 0x0000000b0b1c7899 */ /* 0x000fca00080006ff */
[----:B------:R-:W3:Y:S01]  /*0fb0*/  F2I.U32.TRUNC.NTZ R2, R2 ;  /* 0x0000000200027305 */ /* 0x000ee2000020f000 */
[----:B--2---:R-:W-:Y:S02]  /*0fc0*/  R2UR UR4, R3 ;  /* 0x00000000030472ca */ /* 0x004fe400000e0000 */
[----:B---3--:R-:W-:Y:S02]  /*0fd0*/  R2UR UR6, R2 ;  /* 0x00000000020672ca */ /* 0x008fe400000e0000 */
[----:B------:R-:W-:-:S09]  /*0fe0*/  PRMT R2, RZ, 0x7610, R2 ;  /* 0x00007610ff027816 */ /* 0x000fd20000000002 */
[----:B------:R-:W-:-:S04]  /*0ff0*/  UIADD3 UR5, UPT, UPT, -UR4, URZ, URZ ;  /* 0x000000ff04057290 */ /* 0x000fc8000fffe1ff */
[----:B------:R-:W-:Y:S02]  /*1000*/  UIMAD UR5, UR9, UR5, UR8 ;  /* 0x00000005090572a4 */ /* 0x000fe4000f8e0208 */
[----:B------:R-:W-:-:S04]  /*1010*/  UIADD3 UR4, UPT, UPT, -UR6, URZ, URZ ;  /* 0x000000ff06047290 */ /* 0x000fc8000fffe1ff */
[----:B------:R-:W-:Y:S01]  /*1020*/  IMAD.U32 R89, RZ, RZ, UR5 ;  /* 0x00000005ff597e24 */ /* 0x000fe2000f8e00ff */
[----:B------:R-:W-:-:S06]  /*1030*/  UIMAD UR4, UR10, UR4, UR7 ;  /* 0x000000040a0472a4 */ /* 0x000fcc000f8e0207 */
[----:B------:R-:W-:Y:S01]  /*1040*/  IMAD.U32 R88, RZ, RZ, UR4 ;  /* 0x00000004ff587e24 */ /* 0x000fe2000f8e00ff */
[----:B-1----:R-:W-:Y:S06]  /*1050*/  BRA.U UP4, `(.L_x_17) ;  /* 0x00000001042c7547 */ /* 0x002fec000b800000 */
[----:B------:R-:W-:Y:S02]  /*1060*/  R2UR UR5, R88 ;  /* 0x00000000580572ca */ /* 0x000fe400000e0000 */
[----:B------:R-:W-:-:S11]  /*1070*/  R2UR UR4, R89 ;  /* 0x00000000590472ca */ /* 0x000fd600000e0000 */
[----:B------:R-:W-:Y:S02]  /*1080*/  UISETP.NE.AND UP0, UPT, UR5, URZ, UPT ;  /* 0x000000ff0500728c */ /* 0x000fe4000bf05270 */
[----:B------:R-:W-:Y:S02]  /*1090*/  UISETP.NE.AND UP1, UPT, UR5, 0x1, UPT ;  /* 0x000000010500788c */ /* 0x000fe4000bf25270 */
[----:B------:R-:W-:-:S04]  /*10a0*/  UISETP.EQ.OR UP0, UPT, UR4, URZ, !UP0 ;  /* 0x000000ff0400728c */ /* 0x000fc8000c702670 */
[----:B------:R-:W-:Y:S02]  /*10b0*/  USEL UR5, URZ, 0x1, !UP0 ;  /* 0x00000001ff057887 */ /* 0x000fe4000c000000 */
[----:B------:R-:W-:Y:S02]  /*10c0*/  UISETP.NE.AND UP0, UPT, UR4, URZ, UPT ;  /* 0x000000ff0400728c */ /* 0x000fe4000bf05270 */
[----:B------:R-:W-:-:S04]  /*10d0*/  USEL UR4, URZ, 0x2, UP1 ;  /* 0x00000002ff047887 */ /* 0x000fc80008800000 */
[----:B------:R-:W-:-:S04]  /*10e0*/  USEL UR4, UR4, 0x2, UP0 ;  /* 0x0000000204047887 */ /* 0x000fc80008000000 */
[----:B------:R-:W-:-:S06]  /*10f0*/  UIADD3 UR4, UPT, UPT, UR5, UR4, URZ ;  /* 0x0000000405047290 */ /* 0x000fcc000fffe0ff */
[----:B------:R-:W-:Y:S02]  /*1100*/  IMAD.U32 R2, RZ, RZ, UR4 ;  /* 0x00000004ff027e24 */ /* 0x000fe4000f8e00ff */
.L_x_17:
[----:B------:R-:W-:Y:S05]  /*1110*/  BRA.U !UP2, `(.L_x_18) ;  /* 0x000000010ad47547 */ /* 0x000fea000b800000 */
[----:B------:R-:W1:Y:S01]  /*1120*/  LDCU.128 UR12, c[0x0][0xb10] ;  /* 0x00016200ff0c77ac */ /* 0x000e620008000c00 */
[----:B------:R-:W2:Y:S01]  /*1130*/  LDCU UR6, c[0x0][0x370] ;  /* 0x00006e00ff0677ac */ /* 0x000ea20008000800 */
[----:B------:R-:W3:Y:S01]  /*1140*/  LDCU UR5, c[0x0][0x374] ;  /* 0x00006e80ff0577ac */ /* 0x000ee20008000800 */
[----:B------:R-:W4:Y:S01]  /*1150*/  LDCU UR26, c[0x0][0xb0c] ;  /* 0x00016180ff1a77ac */ /* 0x000f220008000800 */
[----:B------:R-:W4:Y:S01]  /*1160*/  LDCU UR4, c[0x0][0xb20] ;  /* 0x00016400ff0477ac */ /* 0x000f220008000800 */
[----:B------:R-:W4:Y:S01]  /*1170*/  LDCU.64 UR8, c[0x0][0xb28] ;  /* 0x00016500ff0877ac */ /* 0x000f220008000a00 */
[----:B-1----:R-:W-:Y:S02]  /*1180*/  UISETP.NE.AND UP0, UPT, UR14, 0x1, UPT ;  /* 0x000000010e00788c */ /* 0x002fe4000bf05270 */
[----:B---3--:R-:W-:Y:S02]  /*1190*/  UIMAD.WIDE.U32 UR10, UR5, UR15, URZ ;  /* 0x0000000f050a72a5 */ /* 0x008fe4000f8e00ff */
[----:B--2---:R-:W-:-:S02]  /*11a0*/  UIMAD.WIDE.U32 UR22, UR6, UR12, URZ ;  /* 0x0000000c061672a5 */ /* 0x004fc4000f8e00ff */
[----:B----4-:R-:W-:Y:S02]  /*11b0*/  UISETP.NE.AND UP1, UPT, UR26, 0x1, UPT ;  /* 0x000000011a00788c */ /* 0x010fe4000bf25270 */
[----:B------:R-:W-:Y:S01]  /*11c0*/  UISETP.NE.AND UP2, UPT, UR21, 0x1, UPT ;  /* 0x000000011500788c */ /* 0x000fe2000bf45270 */
[----:B------:R-:W-:Y:S02]  /*11d0*/  UMOV UR10, UR11 ;  /* 0x0000000b000a7c82 */ /* 0x000fe40008000000 */
[----:B------:R-:W-:Y:S01]  /*11e0*/  UMOV UR22, UR23 ;  /* 0x0000001700167c82 */ /* 0x000fe20008000000 */
[----:B------:R-:W-:Y:S02]  /*11f0*/  @UP0 USHF.R.U32.HI UR5, URZ, UR4, UR10 ;  /* 0x00000004ff050299 */ /* 0x000fe4000801160a */
[----:B------:R-:W-:Y:S02]  /*1200*/  UIMAD.WIDE.U32 UR24, UR20, UR15, URZ ;  /* 0x0000000f141872a5 */ /* 0x000fe4000f8e00ff */
[----:B------:R-:W-:-:S02]  /*1210*/  UIMAD.WIDE.U32 UR10, UR5, UR8, URZ ;  /* 0x00000008050a72a5 */ /* 0x000fc4000f8e00ff */
[----:B------:R-:W-:Y:S02]  /*1220*/  @UP1 USHF.R.U32.HI UR6, URZ, UR13, UR22 ;  /* 0x0000000dff061299 */ /* 0x000fe40008011616 */
[----:B------:R-:W-:Y:S02]  /*1230*/  UIMAD.WIDE.U32 UR18, UR16, UR12, URZ ;  /* 0x0000000c101272a5 */ /* 0x000fe4000f8e00ff */
[----:B------:R-:W-:Y:S01]  /*1240*/  UIMAD.WIDE.U32 UR22, UR6, UR8, URZ ;  /* 0x00000008061672a5 */ /* 0x000fe2000f8e00ff */
[----:B------:R-:W-:Y:S01]  /*1250*/  UMOV UR24, UR25 ;  /* 0x0000001900187c82 */ /* 0x000fe20008000000 */
[----:B------:R-:W-:Y:S01]  /*1260*/  UMOV UR10, UR11 ;  /* 0x0000000b000a7c82 */ /* 0x000fe20008000000 */
[----:B------:R-:W-:Y:S02]  /*1270*/  USHF.R.U32.HI UR24, URZ, UR4, UR24 ;  /* 0x00000004ff187299 */ /* 0x000fe40008011618 */
[----:B------:R-:W-:Y:S02]  /*1280*/  @UP2 USHF.R.U32.HI UR5, URZ, UR9, UR10 ;  /* 0x00000009ff052299 */ /* 0x000fe4000801160a */
[----:B------:R-:W-:Y:S01]  /*1290*/  UMOV UR7, UR23 ;  /* 0x0000001700077c82 */ /* 0x000fe20008000000 */
[----:B------:R-:W-:Y:S01]  /*12a0*/  UMOV UR18, UR19 ;  /* 0x0000001300127c82 */ /* 0x000fe20008000000 */
[----:B------:R-:W-:-:S02]  /*12b0*/  @UP2 USHF.R.U32.HI UR6, URZ, UR9, UR7 ;  /* 0x00000009ff062299 */ /* 0x000fc40008011607 */
[----:B------:R-:W-:Y:S02]  /*12c0*/  USHF.R.U32.HI UR18, URZ, UR13, UR18 ;  /* 0x0000000dff127299 */ /* 0x000fe40008011612 */
[----:B------:R-:W-:Y:S02]  /*12d0*/  USEL UR4, UR20, UR24, !UP0 ;  /* 0x0000001814047287 */ /* 0x000fe4000c000000 */
[----:B------:R-:W-:Y:S02]  /*12e0*/  UIMAD UR7, UR5, UR21, URZ ;  /* 0x00000015050772a4 */ /* 0x000fe4000f8e02ff */
[----:B------:R-:W-:Y:S02]  /*12f0*/  USEL UR5, UR16, UR18, !UP1 ;  /* 0x0000001210057287 */ /* 0x000fe4000c800000 */
[----:B------:R-:W-:Y:S02]  /*1300*/  UIMAD UR12, UR6, UR21, URZ ;  /* 0x00000015060c72a4 */ /* 0x000fe4000f8e02ff */
[----:B------:R-:W-:-:S02]  /*1310*/  UISETP.GE.AND UP0, UPT, UR4, UR7, UPT ;  /* 0x000000070400728c */ /* 0x000fc4000bf06270 */
[----:B------:R-:W-:Y:S02]  /*1320*/  UIMAD.WIDE.U32 UR10, UR4, UR8, URZ ;  /* 0x00000008040a72a5 */ /* 0x000fe4000f8e00ff */
[----:B------:R-:W-:Y:S02]  /*1330*/  UISETP.GE.OR UP0, UPT, UR5, UR12, UP0 ;  /* 0x0000000c0500728c */ /* 0x000fe40008706670 */
[----:B------:R-:W-:Y:S02]  /*1340*/  UIMAD.WIDE.U32 UR12, UR5, UR8, URZ ;  /* 0x00000008050c72a5 */ /* 0x000fe4000f8e00ff */
[----:B------:R-:W-:Y:S01]  /*1350*/  UIADD3 UR10, UPT, UPT, -UR4, URZ, URZ ;  /* 0x000000ff040a7290 */ /* 0x000fe2000fffe1ff */
[----:B------:R-:W-:Y:S01]  /*1360*/  UMOV UR8, UR11 ;  /* 0x0000000b00087c82 */ /* 0x000fe20008000000 */
[----:B------:R-:W-:Y:S02]  /*1370*/  UIADD3 UR11, UPT, UPT, -UR5, URZ, URZ ;  /* 0x000000ff050b7290 */ /* 0x000fe4000fffe1ff */
[----:B------:R-:W-:-:S03]  /*1380*/  USHF.R.U32.HI UR8, URZ, UR9, UR8 ;  /* 0x00000009ff087299 */ /* 0x000fc60008011608 */
[----:B------:R-:W-:Y:S01]  /*1390*/  @!UP0 UMOV UR7, UR13 ;  /* 0x0000000d00078c82 */ /* 0x000fe20008000000 */
[----:B------:R-:W-:Y:S02]  /*13a0*/  UIMAD UR20, UR14, UR10, UR20 ;  /* 0x0000000a0e1472a4 */ /* 0x000fe4000f8e0214 */
[----:B------:R-:W-:Y:S02]  /*13b0*/  USEL UR8, UR4, UR8, !UP2 ;  /* 0x0000000804087287 */ /* 0x000fe4000d000000 */
[----:B------:R-:W-:Y:S02]  /*13c0*/  @!UP0 USHF.R.U32.HI UR7, URZ, UR9, UR7 ;  /* 0x00000009ff078299 */ /* 0x000fe40008011607 */
[----:B------:R-:W-:Y:S02]  /*13d0*/  UIADD3 UR9, UPT, UPT, -UR8, URZ, URZ ;  /* 0x000000ff08097290 */ /* 0x000fe4000fffe1ff */
[----:B------:R-:W-:Y:S02]  /*13e0*/  @!UP0 USEL UR7, UR5, UR7, !UP2 ;  /* 0x0000000705078287 */ /* 0x000fe4000d000000 */
[----:B------:R-:W-:-:S02]  /*13f0*/  UIMAD UR9, UR21, UR9, UR4 ;  /* 0x00000009150972a4 */ /* 0x000fc4000f8e0204 */
[----:B------:R-:W-:Y:S02]  /*1400*/  @!UP0 UIADD3 UR8, UPT, UPT, UR8, -UR7, URZ ;  /* 0x8000000708088290 */ /* 0x000fe4000fffe0ff */
[----:B------:R-:W-:Y:S02]  /*1410*/  @!UP0 UIMAD UR6, UR9, UR6, UR7 ;  /* 0x00000006090682a4 */ /* 0x000fe4000f8e0207 */
[----:B------:R-:W-:Y:S02]  /*1420*/  @!UP0 UIMAD UR4, UR8, UR21, UR5 ;  /* 0x00000015080482a4 */ /* 0x000fe4000f8e0205 */
[----:B------:R-:W-:Y:S02]  /*1430*/  UIMAD UR16, UR26, UR11, UR16 ;  /* 0x0000000b1a1072a4 */ /* 0x000fe4000f8e0210 */
[----:B------:R-:W-:Y:S01]  /*1440*/  UIMAD UR20, UR4, UR14, UR20 ;  /* 0x0000000e041472a4 */ /* 0x000fe2000f8e0214 */
[----:B------:R-:W-:Y:S02]  /*1450*/  @!UP0 UMOV UR5, UR6 ;  /* 0x0000000600058c82 */ /* 0x000fe40008000000 */
[----:B------:R-:W-:-:S12]  /*1460*/  UIMAD UR16, UR5, UR26, UR16 ;  /* 0x0000001a051072a4 */ /* 0x000fd8000f8e0210 */
.L_x_18:
[----:B------:R-:W-:Y:S02]  /*1470*/  UISETP.NE.AND UP1, UPT, UR27, 0x1, UPT ;  /* 0x000000011b00788c */ /* 0x000fe4000bf25270 */
[----:B------:R-:W-:Y:S02]  /*1480*/  UISETP.NE.AND UP0, UPT, UR17, 0x2, UPT ;  /* 0x000000021100788c */ /* 0x000fe4000bf05270 */
[----:B------:R-:W-:-:S05]  /*1490*/  ULOP3.LUT UR28, UR28, 0x800, URZ, 0xc0, !UPT ;  /* 0x000008001c1c7892 */ /* 0x000fca000f8ec0ff */
[----:B------:R-:W-:Y:S07]  /*14a0*/  BRA.U UP1, `(.L_x_19) ;  /* 0x0000000101447547 */ /* 0x000fee000b800000 */
[----:B------:R-:W1:Y:S01]  /*14b0*/  LDCU.128 UR8, c[0x0][0xb10] ;  /* 0x00016200ff0877ac */ /* 0x000e620008000c00 */
[----:B------:R-:W2:Y:S01]  /*14c0*/  LDCU UR12, c[0x0][0xb0c] ;  /* 0x00016180ff0c77ac */ /* 0x000ea20008000800 */
[----:B------:R-:W3:Y:S01]  /*14d0*/  LDCU UR13, c[0x0][0xb20] ;  /* 0x00016400ff0d77ac */ /* 0x000ee20008000800 */
[----:B-1----:R-:W-:Y:S02]  /*14e0*/  UIMAD.WIDE.U32 UR6, UR16, UR8, URZ ;  /* 0x00000008100672a5 */ /* 0x002fe4000f8e00ff */
[----:B------:R-:W-:Y:S02]  /*14f0*/  UIMAD.WIDE.U32 UR4, UR20, UR11, URZ ;  /* 0x0000000b140472a5 */ /* 0x000fe4000f8e00ff */
[----:B--2---:R-:W-:Y:S02]  /*1500*/  UISETP.NE.AND UP2, UPT, UR12, 0x1, UPT ;  /* 0x000000010c00788c */ /* 0x004fe4000bf45270 */
[----:B------:R-:W-:Y:S01]  /*1510*/  UISETP.NE.AND UP1, UPT, UR10, 0x1, UPT ;  /* 0x000000010a00788c */ /* 0x000fe2000bf25270 */
[----:B------:R-:W-:-:S02]  /*1520*/  UMOV UR6, UR7 ;  /* 0x0000000700067c82 */ /* 0x000fc40008000000 */
[----:B------:R-:W-:Y:S01]  /*1530*/  UMOV UR4, UR5 ;  /* 0x0000000500047c82 */ /* 0x000fe20008000000 */
[----:B------:R-:W-:Y:S02]  /*1540*/  USHF.R.U32.HI UR6, URZ, UR9, UR6 ;  /* 0x00000009ff067299 */ /* 0x000fe40008011606 */
[----:B---3--:R-:W-:Y:S02]  /*1550*/  USHF.R.U32.HI UR4, URZ, UR13, UR4 ;  /* 0x0000000dff047299 */ /* 0x008fe40008011604 */
[----:B------:R-:W-:Y:S02]  /*1560*/  USEL UR5, UR16, UR6, !UP2 ;  /* 0x0000000610057287 */ /* 0x000fe4000d000000 */
[----:B------:R-:W-:-:S04]  /*1570*/  USEL UR4, UR20, UR4, !UP1 ;  /* 0x0000000414047287 */ /* 0x000fc8000c800000 */
[----:B------:R-:W-:Y:S02]  /*1580*/  UIADD3 UR6, UPT, UPT, UR5, -UR4, URZ ;  /* 0x8000000405067290 */ /* 0x000fe4000fffe0ff */
[----:B------:R-:W-:Y:S02]  /*1590*/  UIADD3 UR4, UPT, UPT, -UR5, UR4, URZ ;  /* 0x0000000405047290 */ /* 0x000fe4000fffe1ff */
[----:B------:R-:W-:Y:S02]  /*15a0*/  UIMAD UR20, UR6, UR10, UR20 ;  /* 0x0000000a061472a4 */ /* 0x000fe4000f8e0214 */
[----:B------:R-:W-:-:S12]  /*15b0*/  UIMAD UR16, UR4, UR12, UR16 ;  /* 0x0000000c041072a4 */ /* 0x000fd8000f8e0210 */
.L_x_19:
[----:B------:R-:W-:Y:S05]  /*15c0*/  BRA.U !UP5, `(.L_x_20) ;  /* 0x000000010d0c7547 */ /* 0x000fea000b800000 */
[----:B------:R-:W-:Y:S01]  /*15d0*/  UCGABAR_WAIT ;  /* 0x0000000000007dc7 */ /* 0x000fe20008000000 */
[----:B------:R-:W-:Y:S01]  /*15e0*/  CCTL.IVALL ;  /* 0x00000000ff00798f */ /* 0x000fe20002000000 */
[----:B------:R-:W-:Y:S05]  /*15f0*/  BRA `(.L_x_21) ;  /* 0x0000000000047947 */ /* 0x000fea0003800000 */
.L_x_20:
[----:B------:R-:W-:Y:S06]  /*1600*/  BAR.SYNC.DEFER_BLOCKING 0x0 ;  /* 0x0000000000007b1d */ /* 0x000fec0000010000 */
.L_x_21:
[----:B------:R-:W-:Y:S05]  /*1610*/  BRA.U UP0, `(.L_x_22) ;  /* 0x0000001100a07547 */ /* 0x000fea000b800000 */
[----:B------:R-:W1:Y:S01]  /*1620*/  LDCU UR6, c[0x0][0x38c] ;  /* 0x00007180ff0677ac */ /* 0x000e620008000800 */
[----:B------:R-:W2:Y:S01]  /*1630*/  S2UR UR8, SR_CgaCtaId ;  /* 0x00000000000879c3 */ /* 0x000ea20000008800 */
[----:B------:R-:W-:Y:S01]  /*1640*/  PLOP3.LUT P1, PT, PT, PT, UP3, 0x80, 0x8 ;  /* 0x000000000008781c */ /* 0x000fe20003f2f038 */
[----:B------:R-:W-:Y:S01]  /*1650*/  IMAD.MOV.U32 R12, RZ, RZ, 0x1 ;  /* 0x00000001ff0c7424 */ /* 0x000fe200078e00ff */
[----:B------:R-:W-:Y:S01]  /*1660*/  UMOV UR7, 0x400 ;  /* 0x0000040000077882 */ /* 0x000fe20000000000 */
[----:B------:R-:W-:Y:S01]  /*1670*/  UISETP.NE.AND UP1, UPT, UR17, URZ, UPT ;  /* 0x000000ff1100728c */ /* 0x000fe2000bf25270 */
[----:B------:R-:W-:Y:S02]  /*1680*/  ISETP.EQ.OR P2, PT, R0, RZ, P3 ;  /* 0x000000ff0000720c */ /* 0x000fe40001f42670 */
[----:B------:R-:W-:Y:S02]  /*1690*/  CS2R R10, SRZ ;  /* 0x00000000000a7805 */ /* 0x000fe4000001ff00 */
[----:B------:R-:W-:Y:S01]  /*16a0*/  PLOP3.LUT P1, PT, P1, PT, PT, 0x8, 0x80 ;  /* 0x000000000080781c */ /* 0x000fe20000f2e170 */
[----:B------:R-:W-:Y:S01]  /*16b0*/  IMAD.MOV.U32 R9, RZ, RZ, RZ ;  /* 0x000000ffff097224 */ /* 0x000fe200078e00ff */
[----:B------:R-:W3:Y:S01]  /*16c0*/  LDCU UR40, c[0x0][0x370] ;  /* 0x00006e00ff2877ac */ /* 0x000ee20008000800 */
[----:B------:R-:W-:Y:S01]  /*16d0*/  IMAD.MOV.U32 R8, RZ, RZ, 0x1 ;  /* 0x00000001ff087424 */ /* 0x000fe200078e00ff */
[----:B------:R-:W4:Y:S01]  /*16e0*/  LDCU.64 UR26, c[0x0][0x348] ;  /* 0x00006900ff1a77ac */ /* 0x000f220008000a00 */
[----:B-1----:R-:W-:-:S02]  /*16f0*/  UIADD3 UR5, UPT, UPT, UR6, 0x1f, URZ ;  /* 0x0000001f06057890 */ /* 0x002fc4000fffe0ff */
[----:B------:R-:W-:Y:S02]  /*1700*/  USHF.R.U32.HI UR44, URZ, 0x5, UR28 ;  /* 0x00000005ff2c7899 */ /* 0x000fe4000801161c */
[----:B------:R-:W-:Y:S02]  /*1710*/  USHF.R.S32.HI UR4, URZ, 0x1f, UR5 ;  /* 0x0000001fff047899 */ /* 0x000fe40008011405 */
[----:B------:R-:W-:Y:S02]  /*1720*/  UIADD3 UR46, UPT, UPT, UR6, 0x3e, URZ ;  /* 0x0000003e062e7890 */ /* 0x000fe4000fffe0ff */
[----:B------:R-:W-:Y:S02]  /*1730*/  ULEA.HI UR4, UR4, UR5, URZ, 0x5 ;  /* 0x0000000504047291 */ /* 0x000fe4000f8f28ff */
[----:B------:R-:W-:Y:S02]  /*1740*/  UIADD3 UR5, UPT, UPT, UR6, -0x1, URZ ;  /* 0xffffffff06057890 */ /* 0x000fe4000fffe0ff */
[----:B------:R-:W-:-:S02]  /*1750*/  USHF.R.S32.HI UR42, URZ, 0x5, UR4 ;  /* 0x00000005ff2a7899 */ /* 0x000fc40008011404 */
[----:B------:R-:W-:Y:S02]  /*1760*/  UISETP.GE.U32.AND UP2, UPT, UR5, -0x3f, UPT ;  /* 0xffffffc10500788c */ /* 0x000fe4000bf46070 */
[----:B------:R-:W-:Y:S02]  /*1770*/  UISETP.LT.U32.AND UP0, UPT, UR42, 0x3, UPT ;  /* 0x000000032a00788c */ /* 0x000fe4000bf01070 */
[----:B--2---:R-:W-:Y:S02]  /*1780*/  ULEA UR7, UR8, UR7, 0x18 ;  /* 0x0000000708077291 */ /* 0x004fe4000f8ec0ff */
[----:B------:R-:W-:Y:S02]  /*1790*/  USEL UR41, UR42, 0x3, UP0 ;  /* 0x000000032a297887 */ /* 0x000fe40008000000 */
[----:B------:R-:W-:Y:S02]  /*17a0*/  ULEA UR29, UR28, UR7, 0x2 ;  /* 0x000000071c1d7291 */ /* 0x000fe4000f8e10ff */
[----:B------:R-:W-:-:S02]  /*17b0*/  UIADD3 UR21, UPT, UPT, UR41, -0x1, URZ ;  /* 0xffffffff29157890 */ /* 0x000fc4000fffe0ff */
[----:B------:R-:W-:Y:S01]  /*17c0*/  @UP2 UIADD3 UR21, UPT, UPT, UR41, URZ, URZ ;  /* 0x000000ff29152290 */ /* 0x000fe2000fffe0ff */
[----:B------:R-:W1:Y:S01]  /*17d0*/  LDCU UR39, c[0x0][0x374] ;  /* 0x00006e80ff2777ac */ /* 0x000e620008000800 */
[----:B------:R-:W-:Y:S02]  /*17e0*/  USEL UR24, UR53, 0x2, UP1 ;  /* 0x0000000235187887 */ /* 0x000fe40008800000 */
[----:B------:R-:W-:Y:S02]  /*17f0*/  UIADD3 UR29, UPT, UPT, UR29, 0x10800, URZ ;  /* 0x000108001d1d7890 */ /* 0x000fe4000fffe0ff */
[----:B------:R-:W-:Y:S02]  /*1800*/  UIADD3 UR43, UPT, UPT, UR42, -UR41, URZ ;  /* 0x800000292a2b7290 */ /* 0x000fe4000fffe0ff */
[----:B------:R-:W-:Y:S01]  /*1810*/  UIADD3 UR21, UPT, UPT, UR21, 0x1, URZ ;  /* 0x0000000115157890 */ /* 0x000fe2000fffe0ff */
[----:B---34-:R-:W-:-:S11]  /*1820*/  UMOV UR5, URZ ;  /* 0x000000ff00057c82 */ /* 0x018fd60008000000 */
.L_x_42:
[----:B------:R-:W2:Y:S02]  /*1830*/  S2UR UR4, SR_CgaCtaId ;  /* 0x00000000000479c3 */ /* 0x000ea40000008800 */
[----:B--2---:R-:W-:-:S09]  /*1840*/  UISETP.NE.AND UP0, UPT, UR4, URZ, UPT ;  /* 0x000000ff0400728c */ /* 0x004fd2000bf05270 */
[----:B------:R-:W-:Y:S05]  /*1850*/  BRA.U UP0, `(.L_x_23) ;  /* 0x0000000100287547 */ /* 0x000fea000b800000 */
[----:B------:R-:W-:Y:S02]  /*1860*/  LEA R0, R9, UR7, 0x3 ;  /* 0x0000000709007c11 */ /* 0x000fe4000f8e18ff */
[----:B------:R-:W-:-:S04]  /*1870*/  SHF.L.U32 R2, R8, 0x1f, RZ ;  /* 0x0000001f08027819 */ /* 0x000fc800000006ff */
[----:B------:R-:W2:Y:S02]  /*1880*/  SYNCS.PHASECHK.TRANS64.TRYWAIT P0, [R0+URZ+0xd0], R2 ;  /* 0x0000d002000075a7 */ /* 0x000ea400080011ff */
[----:B--2---:R-:W-:Y:S05]  /*1890*/  @!P0 BRA `(.L_x_24) ;  /* 0x000000c0006c8947 */ /* 0x004fea0003800000 */
.L_x_171:
[----:B------:R-:W-:Y:S01]  /*18a0*/  VIADD R9, R9, 0x1 ;  /* 0x0000000109097836 */ /* 0x000fe20000000000 */
[----:B------:R2:W-:Y:S04]  /*18b0*/  SYNCS.ARRIVE.TRANS64.A1T0 RZ, [R0+URZ+0xc0], RZ ;  /* 0x0000c0ff00ff79a7 */ /* 0x0005e800081000ff */
[----:B------:R-:W-:-:S04]  /*18c0*/  ISETP.NE.AND P0, PT, R9, 0x2, PT ;  /* 0x000000020900780c */ /* 0x000fc80003f05270 */
[----:B------:R-:W-:Y:S02]  /*18d0*/  SEL R9, R9, RZ, P0 ;  /* 0x000000ff09097207 */ /* 0x000fe40000000000 */
[----:B--2---:R-:W-:-:S04]  /*18e0*/  SEL R0, RZ, 0x1, P0 ;  /* 0x00000001ff007807 */ /* 0x004fc80000000000 */
[----:B------:R-:W-:-:S07]  /*18f0*/  LOP3.LUT R8, R8, R0, RZ, 0x3c, !PT ;  /* 0x0000000008087212 */ /* 0x000fce00078e3cff */
.L_x_23:
[----:B------:R-:W-:Y:S01]  /*1900*/  ULEA UR4, UR5, UR7, 0x3 ;  /* 0x0000000705047291 */ /* 0x000fe2000f8e18ff */
[----:B------:R-:W-:Y:S01]  /*1910*/  SHF.L.U32 R0, R12, 0x1f, RZ ;  /* 0x0000001f0c007819 */ /* 0x000fe200000006ff */
[----:B------:R-:W-:Y:S02]  /*1920*/  UISETP.GE.U32.AND UP0, UPT, UR46, 0x3f, UPT ;  /* 0x0000003f2e00788c */ /* 0x000fe4000bf06070 */
[----:B------:R-:W-:Y:S02]  /*1930*/  USHF.L.U32 UR11, UR20, 0x8, URZ ;  /* 0x00000008140b7899 */ /* 0x000fe400080006ff */
[----:B------:R-:W-:Y:S01]  /*1940*/  ULEA UR35, UR16, UR44, 0x7 ;  /* 0x0000002c10237291 */ /* 0x000fe2000f8e38ff */
[----:B------:R-:W-:Y:S02]  /*1950*/  UMOV UR13, URZ ;  /* 0x000000ff000d7c82 */ /* 0x000fe40008000000 */
[----:B------:R2:W3:Y:S02]  /*1960*/  SYNCS.PHASECHK.TRANS64.TRYWAIT P0, [UR4+0x18], R0 ;  /* 0x00001800ff0075a7 */ /* 0x0004e40008001104 */
[----:B------:R-:W-:Y:S07]  /*1970*/  BRA.U !UP0, `(.L_x_25) ;  /* 0x0000000108c07547 */ /* 0x000fee000b800000 */
[----:B------:R-:W-:Y:S01]  /*1980*/  UMOV UR6, URZ ;  /* 0x000000ff00067c82 */ /* 0x000fe20008000000 */
[----:B------:R-:W-:-:S05]  /*1990*/  UMOV UR4, UR5 ;  /* 0x0000000500047c82 */ /* 0x000fca0008000000 */
.L_x_31:
[----:B------:R-:W-:Y:S01]  /*19a0*/  ULEA UR33, UR4, UR7, 0x3 ;  /* 0x0000000704217291 */ /* 0x000fe2000f8e18ff */
[----:B---3--:R-:W-:Y:S01]  /*19b0*/  @!P3 MOV R2, 0xc000 ;  /* 0x0000c0000002b802 */ /* 0x008fe20000000f00 */
[----:B-1-3--:R-:W-:Y:S10]  /*19c0*/  @P0 BRA `(.L_x_26) ;  /* 0x00000000000c0947 */ /* 0x00aff40003800000 */
[----:B------:R-:W-:-:S04]  /*19d0*/  SHF.L.U32 R3, R12, 0x1f, RZ ;  /* 0x0000001f0c037819 */ /* 0x000fc800000006ff */
[----:B------:R-:W3:Y:S02]  /*19e0*/  SYNCS.PHASECHK.TRANS64.TRYWAIT P0, [UR33+0x18], R3 ;  /* 0x00001803ff0075a7 */ /* 0x000ee40008001121 */
[----:B---3--:R-:W-:Y:S05]  /*19f0*/  @!P0 BRA `(.L_x_27) ;  /* 0x000000c000288947 */ /* 0x008fea0003800000 */
.L_x_26:
[----:B------:R3:W-:Y:S01]  /*1a00*/  @!P3 SYNCS.ARRIVE.TRANS64 RZ, [UR33], R2 ;  /* 0x00000002ffffb9a7 */ /* 0x0007e20008000021 */
[----:B------:R-:W-:-:S04]  /*1a10*/  ULOP3.LUT UR5, UR24, 0x2, URZ, 0xfc, !UPT ;  /* 0x0000000218057892 */ /* 0x000fc8000f8efcff */
[----:B------:R-:W-:-:S09]  /*1a20*/  UISETP.NE.AND UP0, UPT, UR5, 0x2, UPT ;  /* 0x000000020500788c */ /* 0x000fd2000bf05270 */
[----:B------:R-:W-:Y:S05]  /*1a30*/  BRA.U UP0, `(.L_x_28) ;  /* 0x0000000100047547 */ /* 0x000fea000b800000 */
[----:B-1----:R-:W-:Y:S05]  /*1a40*/  BPT.TRAP 0x1 ;  /* 0x000000040000795c */ /* 0x002fea0000300000 */
.L_x_28:
[----:B------:R-:W-:Y:S04]  /*1a50*/  BSSY.RECONVERGENT B0, `(.L_x_29) ;  /* 0x0000003000007945 */ /* 0x000fe80003800200 */
[----:B------:R-:W-:Y:S05]  /*1a60*/  @P2 BRA `(.L_x_30) ;  /* 0x0000000000042947 */ /* 0x000fea0003800000 */
[----:B-1----:R-:W-:Y:S05]  /*1a70*/  BPT.TRAP 0x1 ;  /* 0x000000040000795c */ /* 0x002fea0000300000 */
.L_x_30:
[----:B-1----:R-:W-:Y:S05]  /*1a80*/  BSYNC.RECONVERGENT B0 ;  /* 0x0000000000007941 */ /* 0x002fea0003800200 */
.L_x_29:
[----:B------:R-:W-:Y:S02]  /*1a90*/  UIADD3 UR5, UPT, UPT, UR4, 0x1, URZ ;  /* 0x0000000104057890 */ /* 0x000fe4000fffe0ff */
[----:B------:R-:W-:Y:S02]  /*1aa0*/  UIADD3 UR16, UP1, UPT, UR26, 0x80, URZ ;  /* 0x000000801a107890 */ /* 0x000fe4000ff3e0ff */
[----:B------:R-:W-:Y:S02]  /*1ab0*/  UISETP.NE.AND UP0, UPT, UR5, 0x3, UPT ;  /* 0x000000030500788c */ /* 0x000fe4000bf05270 */
[----:B------:R-:W-:Y:S02]  /*1ac0*/  USHF.L.U32 UR34, UR6, 0x5, URZ ;  /* 0x0000000506227899 */ /* 0x000fe400080006ff */
[----:B------:R-:W-:Y:S02]  /*1ad0*/  USEL UR9, URZ, 0x1, UP0 ;  /* 0x00000001ff097887 */ /* 0x000fe40008000000 */
[----:B------:R-:W-:-:S02]  /*1ae0*/  USEL UR5, UR5, URZ, UP0 ;  /* 0x000000ff05057287 */ /* 0x000fc40008000000 */
[----:B------:R-:W-:Y:S02]  /*1af0*/  UIADD3 UR14, UP0, UPT, UR26, 0x180, URZ ;  /* 0x000001801a0e7890 */ /* 0x000fe4000ff1e0ff */
[----:B------:R-:W-:Y:S01]  /*1b00*/  ULEA UR8, UR5, UR7, 0x3 ;  /* 0x0000000705087291 */ /* 0x000fe2000f8e18ff */
[----:B------:R-:W-:Y:S01]  /*1b10*/  LOP3.LUT R12, R12, UR9, RZ, 0x3c, !PT ;  /* 0x000000090c0c7c12 */ /* 0x000fe2000f8e3cff */
[----:B------:R-:W-:Y:S02]  /*1b20*/  ULEA UR9, UR4, UR28, 0xc ;  /* 0x0000001c04097291 */ /* 0x000fe4000f8e60ff */
[----:B------:R-:W-:Y:S01]  /*1b30*/  UIADD3.X UR17, UPT, UPT, URZ, UR27, URZ, UP1, !UPT ;  /* 0x0000001bff117290 */ /* 0x000fe20008ffe4ff */
[----:B--2---:R-:W-:Y:S01]  /*1b40*/  SHF.L.U32 R0, R12, 0x1f, RZ ;  /* 0x0000001f0c007819 */ /* 0x004fe200000006ff */
[----:B------:R-:W-:Y:S02]  /*1b50*/  ULEA UR9, UR9, UR7, 0x2 ;  /* 0x0000000709097291 */ /* 0x000fe4000f8e10ff */
[----:B------:R-:W-:Y:S01]  /*1b60*/  UIADD3.X UR15, UPT, UPT, URZ, UR27, URZ, UP0, !UPT ;  /* 0x0000001bff0f7290 */ /* 0x000fe200087fe4ff */
[----:B------:R4:W1:Y:S01]  /*1b70*/  SYNCS.PHASECHK.TRANS64.TRYWAIT P0, [UR8+0x18], R0 ;  /* 0x00001800ff0075a7 */ /* 0x0008620008001108 */
[----:B------:R-:W-:-:S02]  /*1b80*/  ULEA UR8, UR4, UR7, 0xf ;  /* 0x0000000704087291 */ /* 0x000fc4000f8e78ff */
[----:B------:R-:W-:Y:S02]  /*1b90*/  UIADD3 UR32, UPT, UPT, UR9, 0x10800, URZ ;  /* 0x0001080009207890 */ /* 0x000fe4000fffe0ff */
[----:B------:R-:W-:Y:S01]  /*1ba0*/  UIADD3 UR8, UPT, UPT, UR8, 0x1c800, URZ ;  /* 0x0001c80008087890 */ /* 0x000fe2000fffe0ff */
[----:B------:R-:W-:Y:S01]  /*1bb0*/  UMOV UR13, 0x30000 ;  /* 0x00030000000d7882 */ /* 0x000fe20000000000 */
[----:B------:R-:W-:Y:S01]  /*1bc0*/  UMOV UR18, 0x0 ;  /* 0x0000000000127882 */ /* 0x000fe20000000000 */
[----:B------:R-:W-:Y:S01]  /*1bd0*/  UMOV UR19, 0x10000000 ;  /* 0x1000000000137882 */ /* 0x000fe20000000000 */
[----:B------:R-:W-:Y:S01]  /*1be0*/  UMOV UR12, UR36 ;  /* 0x00000024000c7c82 */ /* 0x000fe20008000000 */
[----:B------:R-:W-:Y:S01]  /*1bf0*/  UMOV UR9, UR33 ;  /* 0x0000002100097c82 */ /* 0x000fe20008000000 */
[----:B------:R-:W-:Y:S01]  /*1c00*/  UMOV UR10, UR34 ;  /* 0x00000022000a7c82 */ /* 0x000fe20008000000 */
[----:B------:R2:W-:Y:S01]  /*1c10*/  UTMALDG.3D.MULTICAST [UR32], [UR16], UR13, desc[UR18] ;  /* 0x00001220100073b4 */ /* 0x0005e2000801180d */
[----:B------:R-:W-:Y:S01]  /*1c20*/  UIADD3 UR6, UPT, UPT, UR6, 0x1, URZ ;  /* 0x0000000106067890 */ /* 0x000fe2000fffe0ff */
[----:B------:R-:W-:-:S03]  /*1c30*/  UMOV UR4, UR5 ;  /* 0x0000000500047c82 */ /* 0x000fc60008000000 */
[----:B------:R-:W-:Y:S01]  /*1c40*/  UISETP.NE.AND UP0, UPT, UR6, UR21, UPT ;  /* 0x000000150600728c */ /* 0x000fe2000bf05270 */
[----:B------:R4:W-:Y:S01]  /*1c50*/  UTMALDG.3D [UR8], [UR14], desc[UR18] ;  /* 0x000012080e0075b4 */ /* 0x0009e20008011000 */
[----:B--2---:R-:W-:-:S07]  /*1c60*/  UMOV UR13, UR21 ;  /* 0x00000015000d7c82 */ /* 0x004fce0008000000 */
[----:B----4-:R-:W-:Y:S05]  /*1c70*/  BRA.U UP0, `(.L_x_31) ;  /* 0xfffffffd00487547 */ /* 0x010fea000b83ffff */
.L_x_25:
[----:B------:R-:W-:Y:S01]  /*1c80*/  ULEA UR4, UR5, UR7, 0x3 ;  /* 0x0000000705047291 */ /* 0x000fe2000f8e18ff */
[----:B--2---:R-:W-:Y:S01]  /*1c90*/  SHF.L.U32 R0, R12, 0x1f, RZ ;  /* 0x0000001f0c007819 */ /* 0x004fe200000006ff */
[----:B------:R-:W-:Y:S01]  /*1ca0*/  @!P1 SYNCS.ARRIVE.TRANS64.A1T0 RZ, [UR7+0x78], RZ ;  /* 0x000078ffffff99a7 */ /* 0x000fe20008100007 */
[----:B------:R-:W-:-:S06]  /*1cb0*/  UISETP.GT.AND UP0, UPT, UR42, UR41, UPT ;  /* 0x000000292a00728c */ /* 0x000fcc000bf04270 */
[----:B-1-3--:R1:W2:Y:S03]  /*1cc0*/  SYNCS.PHASECHK.TRANS64.TRYWAIT P0, [UR4+0x18], R0 ;  /* 0x00001800ff0075a7 */ /* 0x00a2a60008001104 */
[----:B------:R-:W-:Y:S05]  /*1cd0*/  BRA.U !UP0, `(.L_x_32) ;  /* 0x0000000108bc7547 */ /* 0x000fea000b800000 */
[----:B------:R-:W-:Y:S01]  /*1ce0*/  UIADD3 UR25, UPT, UPT, UR43, UR13, URZ ;  /* 0x0000000d2b197290 */ /* 0x000fe2000fffe0ff */
[----:B------:R-:W-:-:S11]  /*1cf0*/  UMOV UR4, UR5 ;  /* 0x0000000500047c82 */ /* 0x000fd60008000000 */
.L_x_38:
[----:B------:R-:W-:Y:S01]  /*1d00*/  ULEA UR17, UR4, UR7, 0x3 ;  /* 0x0000000704117291 */ /* 0x000fe2000f8e18ff */
[----:B--2---:R-:W-:Y:S01]  /*1d10*/  @!P3 MOV R2, 0xc000 ;  /* 0x0000c0000002b802 */ /* 0x004fe20000000f00 */
[----:B--2-4-:R-:W-:Y:S10]  /*1d20*/  @P0 BRA `(.L_x_33) ;  /* 0x00000000000c0947 */ /* 0x014ff40003800000 */
[----:B------:R-:W-:-:S04]  /*1d30*/  SHF.L.U32 R3, R12, 0x1f, RZ ;  /* 0x0000001f0c037819 */ /* 0x000fc800000006ff */
[----:B------:R-:W2:Y:S02]  /*1d40*/  SYNCS.PHASECHK.TRANS64.TRYWAIT P0, [UR17+0x18], R3 ;  /* 0x00001803ff0075a7 */ /* 0x000ea40008001111 */
[----:B--2---:R-:W-:Y:S05]  /*1d50*/  @!P0 BRA `(.L_x_34) ;  /* 0x000000bc00688947 */ /* 0x004fea0003800000 */
.L_x_33:
[----:B------:R2:W-:Y:S01]  /*1d60*/  @!P3 SYNCS.ARRIVE.TRANS64 RZ, [UR17], R2 ;  /* 0x00000002ffffb9a7 */ /* 0x0005e20008000011 */
[----:B------:R-:W-:-:S04]  /*1d70*/  ULOP3.LUT UR5, UR24, 0x2, URZ, 0xfc, !UPT ;  /* 0x0000000218057892 */ /* 0x000fc8000f8efcff */
[----:B------:R-:W-:-:S09]  /*1d80*/  UISETP.NE.AND UP0, UPT, UR5, 0x2, UPT ;  /* 0x000000020500788c */ /* 0x000fd2000bf05270 */
[----:B------:R-:W-:Y:S05]  /*1d90*/  BRA.U UP0, `(.L_x_35) ;  /* 0x0000000100047547 */ /* 0x000fea000b800000 */
[----:B------:R-:W-:Y:S05]  /*1da0*/  BPT.TRAP 0x1 ;  /* 0x000000040000795c */ /* 0x000fea0000300000 */
.L_x_35:
[----:B------:R-:W-:Y:S04]  /*1db0*/  BSSY.RECONVERGENT B0, `(.L_x_36) ;  /* 0x0000003000007945 */ /* 0x000fe80003800200 */
[----:B------:R-:W-:Y:S05]  /*1dc0*/  @P2 BRA `(.L_x_37) ;  /* 0x0000000000042947 */ /* 0x000fea0003800000 */
[----:B------:R-:W-:Y:S05]  /*1dd0*/  BPT.TRAP 0x1 ;  /* 0x000000040000795c */ /* 0x000fea0000300000 */
.L_x_37:
[----:B------:R-:W-:Y:S05]  /*1de0*/  BSYNC.RECONVERGENT B0 ;  /* 0x0000000000007941 */ /* 0x000fea0003800200 */
.L_x_36:
[----:B------:R-:W-:Y:S02]  /*1df0*/  UIADD3 UR5, UPT, UPT, UR4, 0x1, URZ ;  /* 0x0000000104057890 */ /* 0x000fe4000fffe0ff */
[----:B------:R-:W-:Y:S02]  /*1e00*/  UIADD3 UR14, UP1, UPT, UR26, 0x80, URZ ;  /* 0x000000801a0e7890 */ /* 0x000fe4000ff3e0ff */
[----:B------:R-:W-:Y:S02]  /*1e10*/  UISETP.NE.AND UP0, UPT, UR5, 0x3, UPT ;  /* 0x000000030500788c */ /* 0x000fe4000bf05270 */
[----:B------:R-:W-:Y:S02]  /*1e20*/  USHF.L.U32 UR18, UR13, 0x5, URZ ;  /* 0x000000050d127899 */ /* 0x000fe400080006ff */
[----:B------:R-:W-:Y:S02]  /*1e30*/  USEL UR8, URZ, 0x1, UP0 ;  /* 0x00000001ff087887 */ /* 0x000fe40008000000 */
[----:B------:R-:W-:-:S02]  /*1e40*/  USEL UR5, UR5, URZ, UP0 ;  /* 0x000000ff05057287 */ /* 0x000fc40008000000 */
[----:B------:R-:W-:Y:S02]  /*1e50*/  UIADD3 UR22, UP0, UPT, UR26, 0x180, URZ ;  /* 0x000001801a167890 */ /* 0x000fe4000ff1e0ff */
[----:B------:R-:W-:Y:S01]  /*1e60*/  LOP3.LUT R12, R12, UR8, RZ, 0x3c, !PT ;  /* 0x000000080c0c7c12 */ /* 0x000fe2000f8e3cff */
[----:B------:R-:W-:Y:S02]  /*1e70*/  ULEA UR6, UR5, UR7, 0x3 ;  /* 0x0000000705067291 */ /* 0x000fe4000f8e18ff */
[----:B------:R-:W-:Y:S01]  /*1e80*/  ULEA UR8, UR4, UR7, 0xf ;  /* 0x0000000704087291 */ /* 0x000fe2000f8e78ff */
[----:B-1----:R-:W-:Y:S01]  /*1e90*/  SHF.L.U32 R0, R12, 0x1f, RZ ;  /* 0x0000001f0c007819 */ /* 0x002fe200000006ff */
[----:B------:R-:W-:Y:S02]  /*1ea0*/  ULEA UR16, UR4, UR29, 0xe ;  /* 0x0000001d04107291 */ /* 0x000fe4000f8e70ff */
[----:B------:R-:W-:Y:S02]  /*1eb0*/  UIADD3.X UR15, UPT, UPT, URZ, UR27, URZ, UP1, !UPT ;  /* 0x0000001bff0f7290 */ /* 0x000fe40008ffe4ff */
[----:B------:R-:W-:Y:S01]  /*1ec0*/  UIADD3 UR8, UPT, UPT, UR8, 0x1c800, URZ ;  /* 0x0001c80008087890 */ /* 0x000fe2000fffe0ff */
[----:B------:R3:W4:Y:S01]  /*1ed0*/  SYNCS.PHASECHK.TRANS64.TRYWAIT P0, [UR6+0x18], R0 ;  /* 0x00001800ff0075a7 */ /* 0x0007220008001106 */
[----:B------:R-:W-:Y:S01]  /*1ee0*/  UIADD3.X UR23, UPT, UPT, URZ, UR27, URZ, UP0, !UPT ;  /* 0x0000001bff177290 */ /* 0x000fe200087fe4ff */
[----:B------:R-:W-:Y:S01]  /*1ef0*/  UMOV UR6, 0x30000 ;  /* 0x0003000000067882 */ /* 0x000fe20000000000 */
[----:B------:R-:W-:Y:S01]  /*1f00*/  UMOV UR30, 0x0 ;  /* 0x00000000001e7882 */ /* 0x000fe20000000000 */
[----:B------:R-:W-:Y:S01]  /*1f10*/  UMOV UR31, 0x10000000 ;  /* 0x10000000001f7882 */ /* 0x000fe20000000000 */
[----:B------:R-:W-:Y:S01]  /*1f20*/  UMOV UR19, UR35 ;  /* 0x0000002300137c82 */ /* 0x000fe20008000000 */
[----:B------:R-:W-:Y:S01]  /*1f30*/  UMOV UR20, UR36 ;  /* 0x0000002400147c82 */ /* 0x000fe20008000000 */
[----:B------:R-:W-:Y:S01]  /*1f40*/  UMOV UR12, UR36 ;  /* 0x00000024000c7c82 */ /* 0x000fe20008000000 */
[----:B------:R-:W-:Y:S01]  /*1f50*/  UMOV UR9, UR17 ;  /* 0x0000001100097c82 */ /* 0x000fe20008000000 */
[----:B------:R-:W-:Y:S01]  /*1f60*/  UMOV UR10, UR18 ;  /* 0x00000012000a7c82 */ /* 0x000fe20008000000 */
[----:B------:R3:W-:Y:S01]  /*1f70*/  UTMALDG.3D.MULTICAST [UR16], [UR14], UR6, desc[UR30] ;  /* 0x00001e100e0073b4 */ /* 0x0007e20008011806 */
[----:B------:R-:W-:Y:S01]  /*1f80*/  UIADD3 UR13, UPT, UPT, UR13, 0x1, URZ ;  /* 0x000000010d0d7890 */ /* 0x000fe2000fffe0ff */
[----:B------:R-:W-:-:S03]  /*1f90*/  UMOV UR4, UR5 ;  /* 0x0000000500047c82 */ /* 0x000fc60008000000 */
[----:B------:R-:W-:Y:S01]  /*1fa0*/  UISETP.NE.AND UP0, UPT, UR13, UR25, UPT ;  /* 0x000000190d00728c */ /* 0x000fe2000bf05270 */
[----:B------:R3:W-:Y:S08]  /*1fb0*/  UTMALDG.3D [UR8], [UR22], desc[UR30] ;  /* 0x00001e08160075b4 */ /* 0x0007f00008011000 */
[----:B---3--:R-:W-:Y:S05]  /*1fc0*/  BRA.U UP0, `(.L_x_38) ;  /* 0xfffffffd004c7547 */ /* 0x008fea000b83ffff */
.L_x_32:
[C---:B------:R-:W-:Y:S01]  /*1fd0*/  LEA R3, R11.reuse, UR7, 0x3 ;  /* 0x000000070b037c11 */ /* 0x040fe2000f8e18ff */
[----:B------:R-:W-:Y:S01]  /*1fe0*/  NOP ;  /* 0x0000000000007918 */ /* 0x000fe20000000000 */
[----:B-1----:R-:W-:Y:S02]  /*1ff0*/  SHF.L.U32 R0, R10, 0x1f, RZ ;  /* 0x0000001f0a007819 */ /* 0x002fe400000006ff */
[----:B------:R-:W-:Y:S02]  /*2000*/  LEA R4, R11, UR7, 0x4 ;  /* 0x000000070b047c11 */ /* 0x000fe4000f8e20ff */
[----:B--2-4-:R-:W1:Y:S02]  /*2010*/  SYNCS.PHASECHK.TRANS64.TRYWAIT P0, [R3+URZ+0x80], R0 ;  /* 0x00008000030075a7 */ /* 0x014e6400080011ff */
[----:B-1----:R-:W-:Y:S05]  /*2020*/  @!P0 BRA `(.L_x_39) ;  /* 0x000000b800cc8947 */ /* 0x002fea0003800000 */
.L_x_174:
[----:B------:R-:W2:Y:S01]  /*2030*/  LDS.128 R4, [R4+0xf0] ;  /* 0x0000f00004047984 */ /* 0x000ea20000000c00 */
[----:B------:R-:W-:Y:S01]  /*2040*/  UISETP.GE.AND UP0, UPT, UR45, 0x1, UPT ;  /* 0x000000012d00788c */ /* 0x000fe2000bf06270 */
[----:B------:R-:W-:Y:S01]  /*2050*/  @!PT LDS RZ, [RZ] ;  /* 0x00000000fffff984 */ /* 0x000fe20000000800 */
[----:B------:R-:W-:Y:S01]  /*2060*/  @!PT LDS RZ, [RZ] ;  /* 0x00000000fffff984 */ /* 0x000fe20000000800 */
[----:B------:R-:W-:Y:S01]  /*2070*/  @!PT LDS RZ, [RZ] ;  /* 0x00000000fffff984 */ /* 0x000fe20000000800 */
[----:B------:R-:W-:Y:S01]  /*2080*/  @!PT LDS RZ, [RZ] ;  /* 0x00000000fffff984 */ /* 0x000fe20000000800 */
[----:B------:R3:W-:Y:S06]  /*2090*/  MEMBAR.ALL.CTA ;  /* 0x0000000000007992 */ /* 0x0007ec0000008000 */
[----:B---3--:R-:W3:Y:S01]  /*20a0*/  FENCE.VIEW.ASYNC.S ;  /* 0x00000000000073c6 */ /* 0x008ee20000000000 */
[----:B--2---:R-:W-:-:S13]  /*20b0*/  LOP3.LUT P0, RZ, R6, 0x1, RZ, 0xc0, !PT ;  /* 0x0000000106ff7812 */ /* 0x004fda000780c0ff */
[----:B---3--:R-:W-:Y:S01]  /*20c0*/  VOTEU.ANY UP1, P0 ;  /* 0x0000000000ff7886 */ /* 0x008fe20000020100 */
[----:B------:R-:W-:-:S13]  /*20d0*/  PLOP3.LUT P0, PT, PT, PT, UP1, 0x80, 0x8 ;  /* 0x000000000008781c */ /* 0x000fda0003f0f018 */
[----:B-1----:R-:W-:Y:S02]  /*20e0*/  @P0 LOP3.LUT R0, R5, 0xffff, RZ, 0xc0, !PT ;  /* 0x0000ffff05000812 */ /* 0x002fe400078ec0ff */
[----:B------:R-:W-:Y:S02]  /*20f0*/  @P0 MOV R2, R4 ;  /* 0x0000000400020202 */ /* 0x000fe40000000f00 */
[----:B------:R-:W-:Y:S01]  /*2100*/  @P0 R2UR UR6, R0 ;  /* 0x00000000000602ca */ /* 0x000fe200000e0000 */
[----:B------:R-:W-:Y:S01]  /*2110*/  VIADD R0, R3, 0x90 ;  /* 0x0000009003007836 */ /* 0x000fe20000000000 */
[----:B------:R-:W-:Y:S02]  /*2120*/  @P0 SHF.R.U32.HI R4, RZ, 0x10, R5 ;  /* 0x00000010ff040819 */ /* 0x000fe40000011605 */
[----:B------:R-:W-:Y:S02]  /*2130*/  @P0 R2UR UR8, R2 ;  /* 0x00000000020802ca */ /* 0x000fe400000e0000 */
[----:B------:R-:W-:-:S02]  /*2140*/  PRMT R0, RZ, 0x654, R0 ;  /* 0x00000654ff007816 */ /* 0x000fc40000000000 */
[----:B------:R-:W-:Y:S02]  /*2150*/  @P0 R2UR UR4, R4 ;  /* 0x00000000040402ca */ /* 0x000fe400000e0000 */
[----:B------:R1:W-:Y:S03]  /*2160*/  SYNCS.ARRIVE.TRANS64.RED.A1T0 RZ, [R0+URZ], RZ ;  /* 0x000000ff00ff79a7 */ /* 0x0003e600081004ff */
[----:B------:R-:W-:-:S04]  /*2170*/  @UP1 UMOV UR37, UR6 ;  /* 0x0000000600251c82 */ /* 0x000fc80008000000 */
[----:B------:R-:W-:-:S04]  /*2180*/  @UP1 UMOV UR38, UR8 ;  /* 0x0000000800261c82 */ /* 0x000fc80008000000 */
[----:B------:R-:W-:Y:S01]  /*2190*/  @UP1 UMOV UR36, UR4 ;  /* 0x0000000400241c82 */ /* 0x000fe20008000000 */
[----:B------:R-:W-:Y:S05]  /*21a0*/  BRA.U !UP0, `(.L_x_40) ;  /* 0x0000000108d47547 */ /* 0x000fea000b800000 */
[----:B------:R-:W2:Y:S01]  /*21b0*/  LDCU.128 UR12, c[0x0][0xb10] ;  /* 0x00016200ff0c77ac */ /* 0x000ea20008000c00 */
[----:B------:R-:W3:Y:S01]  /*21c0*/  LDCU UR25, c[0x0][0xb20] ;  /* 0x00016400ff1977ac */ /* 0x000ee20008000800 */
[----:B------:R-:W4:Y:S01]  /*21d0*/  LDCU UR20, c[0x0][0xb0c] ;  /* 0x00016180ff1477ac */ /* 0x000f220008000800 */
[----:B------:R-:W1:Y:S01]  /*21e0*/  LDCU.64 UR10, c[0x0][0xb28] ;  /* 0x00016500ff0a77ac */ /* 0x000e620008000a00 */
[----:B------:R-:W-:Y:S02]  /*21f0*/  UISETP.NE.AND UP3, UPT, UR45, 0x1, UPT ;  /* 0x000000012d00788c */ /* 0x000fe4000bf65270 */
[----:B--2---:R-:W-:Y:S02]  /*2200*/  UIMAD.WIDE.U32 UR16, UR39, UR15, URZ ;  /* 0x0000000f271072a5 */ /* 0x004fe4000f8e00ff */
[----:B------:R-:W-:Y:S02]  /*2210*/  UIMAD.WIDE.U32 UR8, UR40, UR12, URZ ;  /* 0x0000000c280872a5 */ /* 0x000fe4000f8e00ff */
[----:B------:R-:W-:-:S02]  /*2220*/  UISETP.NE.AND UP0, UPT, UR14, 0x1, UPT ;  /* 0x000000010e00788c */ /* 0x000fc4000bf05270 */
[----:B------:R-:W-:Y:S01]  /*2230*/  UIMAD.WIDE.U32 UR22, UR37, UR15, URZ ;  /* 0x0000000f251672a5 */ /* 0x000fe2000f8e00ff */
[----:B------:R-:W-:Y:S02]  /*2240*/  UMOV UR16, UR17 ;  /* 0x0000001100107c82 */ /* 0x000fe40008000000 */
[----:B------:R-:W-:Y:S01]  /*2250*/  UMOV UR8, UR9 ;  /* 0x0000000900087c82 */ /* 0x000fe20008000000 */
[----:B---3--:R-:W-:Y:S02]  /*2260*/  USHF.R.U32.HI UR16, URZ, UR25, UR16 ;  /* 0x00000019ff107299 */ /* 0x008fe40008011610 */
[----:B----4-:R-:W-:Y:S02]  /*2270*/  UISETP.NE.AND UP2, UPT, UR20, 0x1, UPT ;  /* 0x000000011400788c */ /* 0x010fe4000bf45270 */
[----:B------:R-:W-:Y:S02]  /*2280*/  USHF.R.U32.HI UR8, URZ, UR13, UR8 ;  /* 0x0000000dff087299 */ /* 0x000fe40008011608 */
[----:B------:R-:W-:-:S02]  /*2290*/  USEL UR6, UR39, UR16, !UP0 ;  /* 0x0000001027067287 */ /* 0x000fc4000c000000 */
[----:B------:R-:W-:Y:S02]  /*22a0*/  USEL UR8, UR40, UR8, !UP2 ;  /* 0x0000000828087287 */ /* 0x000fe4000d000000 */
[----:B-1----:R-:W-:Y:S01]  /*22b0*/  UIMAD.WIDE.U32 UR16, UR6, UR10, URZ ;  /* 0x0000000a061072a5 */ /* 0x002fe2000f8e00ff */
[----:B------:R-:W-:Y:S01]  /*22c0*/  UMOV UR4, UR23 ;  /* 0x0000001700047c82 */ /* 0x000fe20008000000 */
[----:B------:R-:W-:Y:S02]  /*22d0*/  UIMAD.WIDE.U32 UR18, UR38, UR12, URZ ;  /* 0x0000000c261272a5 */ /* 0x000fe4000f8e00ff */
[----:B------:R-:W-:-:S03]  /*22e0*/  UIMAD.WIDE.U32 UR22, UR8, UR10, URZ ;  /* 0x0000000a081672a5 */ /* 0x000fc6000f8e00ff */
[----:B------:R-:W-:Y:S01]  /*22f0*/  UMOV UR16, UR17 ;  /* 0x0000001100107c82 */ /* 0x000fe20008000000 */
[----:B------:R-:W-:Y:S02]  /*2300*/  USHF.R.U32.HI UR4, URZ, UR25, UR4 ;  /* 0x00000019ff047299 */ /* 0x000fe40008011604 */
[----:B------:R-:W-:Y:S01]  /*2310*/  @UP3 USHF.R.U32.HI UR6, URZ, UR11, UR16 ;  /* 0x0000000bff063299 */ /* 0x000fe20008011610 */
[----:B------:R-:W-:Y:S01]  /*2320*/  UMOV UR18, UR19 ;  /* 0x0000001300127c82 */ /* 0x000fe20008000000 */
[----:B------:R-:W-:Y:S01]  /*2330*/  UMOV UR22, UR23 ;  /* 0x0000001700167c82 */ /* 0x000fe20008000000 */
[----:B------:R-:W-:Y:S02]  /*2340*/  USHF.R.U32.HI UR13, URZ, UR13, UR18 ;  /* 0x0000000dff0d7299 */ /* 0x000fe40008011612 */
[----:B------:R-:W-:Y:S02]  /*2350*/  USEL UR4, UR37, UR4, !UP0 ;  /* 0x0000000425047287 */ /* 0x000fe4000c000000 */
[----:B------:R-:W-:-:S02]  /*2360*/  @UP3 USHF.R.U32.HI UR8, URZ, UR11, UR22 ;  /* 0x0000000bff083299 */ /* 0x000fc40008011616 */
[----:B------:R-:W-:Y:S02]  /*2370*/  UIMAD UR9, UR45, UR6, URZ ;  /* 0x000000062d0972a4 */ /* 0x000fe4000f8e02ff */
[----:B------:R-:W-:Y:S02]  /*2380*/  USEL UR6, UR38, UR13, !UP2 ;  /* 0x0000000d26067287 */ /* 0x000fe4000d000000 */
[----:B------:R-:W-:Y:S02]  /*2390*/  UIMAD UR12, UR45, UR8, URZ ;  /* 0x000000082d0c72a4 */ /* 0x000fe4000f8e02ff */
[----:B------:R-:W-:Y:S02]  /*23a0*/  UISETP.GE.AND UP0, UPT, UR4, UR9, UPT ;  /* 0x000000090400728c */ /* 0x000fe4000bf06270 */
[----:B------:R-:W-:Y:S02]  /*23b0*/  UIMAD.WIDE.U32 UR16, UR4, UR10, URZ ;  /* 0x0000000a041072a5 */ /* 0x000fe4000f8e00ff */
[----:B------:R-:W-:-:S02]  /*23c0*/  UISETP.GE.OR UP0, UPT, UR6, UR12, UP0 ;  /* 0x0000000c0600728c */ /* 0x000fc40008706670 */
        /* <DEDUP_REMOVED lines=19> */
.L_x_40:
[----:B------:R-:W2:Y:S02]  /*2500*/  LDCU UR4, c[0x0][0xb30] ;  /* 0x00016600ff0477ac */ /* 0x000ea40008000800 */
[----:B--2---:R-:W-:-:S09]  /*2510*/  UISETP.NE.AND UP0, UPT, UR4, 0x1, UPT ;  /* 0x000000010400788c */ /* 0x004fd2000bf05270 */
[----:B------:R-:W-:Y:S05]  /*2520*/  BRA.U UP0, `(.L_x_41) ;  /* 0x0000000100447547 */ /* 0x000fea000b800000 */
[----:B------:R-:W2:Y:S01]  /*2530*/  LDCU.128 UR12, c[0x0][0xb10] ;  /* 0x00016200ff0c77ac */ /* 0x000ea20008000c00 */
[----:B------:R-:W3:Y:S01]  /*2540*/  LDCU UR16, c[0x0][0xb0c] ;  /* 0x00016180ff1077ac */ /* 0x000ee20008000800 */
[----:B------:R-:W4:Y:S01]  /*2550*/  LDCU UR17, c[0x0][0xb20] ;  /* 0x00016400ff1177ac */ /* 0x000f220008000800 */
[----:B--2---:R-:W-:Y:S02]  /*2560*/  UIMAD.WIDE.U32 UR10, UR38, UR12, URZ ;  /* 0x0000000c260a72a5 */ /* 0x004fe4000f8e00ff */
[----:B------:R-:W-:Y:S02]  /*2570*/  UIMAD.WIDE.U32 UR8, UR37, UR15, URZ ;  /* 0x0000000f250872a5 */ /* 0x000fe4000f8e00ff */
[----:B---3--:R-:W-:Y:S02]  /*2580*/  UISETP.NE.AND UP2, UPT, UR16, 0x1, UPT ;  /* 0x000000011000788c */ /* 0x008fe4000bf45270 */
[----:B------:R-:W-:Y:S01]  /*2590*/  UISETP.NE.AND UP0, UPT, UR14, 0x1, UPT ;  /* 0x000000010e00788c */ /* 0x000fe2000bf05270 */
[----:B------:R-:W-:-:S02]  /*25a0*/  UMOV UR6, UR11 ;  /* 0x0000000b00067c82 */ /* 0x000fc40008000000 */
[----:B------:R-:W-:Y:S01]  /*25b0*/  UMOV UR4, UR9 ;  /* 0x0000000900047c82 */ /* 0x000fe20008000000 */
[----:B------:R-:W-:Y:S02]  /*25c0*/  USHF.R.U32.HI UR6, URZ, UR13, UR6 ;  /* 0x0000000dff067299 */ /* 0x000fe40008011606 */
[----:B----4-:R-:W-:Y:S02]  /*25d0*/  USHF.R.U32.HI UR4, URZ, UR17, UR4 ;  /* 0x00000011ff047299 */ /* 0x010fe40008011604 */
[----:B------:R-:W-:Y:S02]  /*25e0*/  USEL UR6, UR38, UR6, !UP2 ;  /* 0x0000000626067287 */ /* 0x000fe4000d000000 */
[----:B------:R-:W-:-:S04]  /*25f0*/  USEL UR4, UR37, UR4, !UP0 ;  /* 0x0000000425047287 */ /* 0x000fc8000c000000 */
[----:B------:R-:W-:Y:S02]  /*2600*/  UIADD3 UR8, UPT, UPT, UR6, -UR4, URZ ;  /* 0x8000000406087290 */ /* 0x000fe4000fffe0ff */
[----:B------:R-:W-:Y:S02]  /*2610*/  UIADD3 UR4, UPT, UPT, -UR6, UR4, URZ ;  /* 0x0000000406047290 */ /* 0x000fe4000fffe1ff */
[----:B------:R-:W-:Y:S02]  /*2620*/  UIMAD UR37, UR8, UR14, UR37 ;  /* 0x0000000e082572a4 */ /* 0x000fe4000f8e0225 */
[----:B------:R-:W-:-:S12]  /*2630*/  UIMAD UR38, UR4, UR16, UR38 ;  /* 0x00000010042672a4 */ /* 0x000fd8000f8e0226 */
.L_x_41:
[----:B------:R-:W-:Y:S01]  /*2640*/  VIADD R11, R11, 0x1 ;  /* 0x000000010b0b7836 */ /* 0x000fe20000000000 */
[----:B------:R-:W-:Y:S02]  /*2650*/  R2UR UR6, R89 ;  /* 0x00000000590672ca */ /* 0x000fe400000e0000 */
[----:B------:R-:W-:Y:S02]  /*2660*/  R2UR UR4, R88 ;  /* 0x00000000580472ca */ /* 0x000fe400000e0000 */
[C---:B------:R-:W-:Y:S02]  /*2670*/  ISETP.NE.AND P0, PT, R11.reuse, 0x2, PT ;  /* 0x000000020b00780c */ /* 0x040fe40003f05270 */
[----:B------:R-:W-:Y:S02]  /*2680*/  PLOP3.LUT P1, PT, PT, PT, PT, 0x80, 0x8 ;  /* 0x000000000008781c */ /* 0x000fe40003f2f070 */
[----:B-1----:R-:W-:Y:S02]  /*2690*/  SEL R0, RZ, 0x1, P0 ;  /* 0x00000001ff007807 */ /* 0x002fe40000000000 */
[----:B------:R-:W-:-:S02]  /*26a0*/  SEL R11, R11, RZ, P0 ;  /* 0x000000ff0b0b7207 */ /* 0x000fc40000000000 */
[----:B------:R-:W-:Y:S01]  /*26b0*/  LOP3.LUT R10, R10, R0, RZ, 0x3c, !PT ;  /* 0x000000000a0a7212 */ /* 0x000fe200078e3cff */
[----:B------:R-:W-:Y:S02]  /*26c0*/  UIADD3 UR16, UPT, UPT, UR38, UR6, URZ ;  /* 0x0000000626107290 */ /* 0x000fe4000fffe0ff */
[----:B------:R-:W-:Y:S01]  /*26d0*/  UIADD3 UR20, UPT, UPT, UR37, UR4, URZ ;  /* 0x0000000425147290 */ /* 0x000fe2000fffe0ff */
[----:B------:R-:W-:Y:S11]  /*26e0*/  BRA.U UP1, `(.L_x_42) ;  /* 0xfffffff101507547 */ /* 0x000ff6000b83ffff */
[----:B------:R-:W-:Y:S01]  /*26f0*/  UIADD3 UR7, UPT, UPT, UR7, 0x18, URZ ;  /* 0x0000001807077890 */ /* 0x000fe2000fffe0ff */
[----:B------:R-:W-:-:S03]  /*2700*/  SHF.L.U32 R2, R12, 0x1f, RZ ;  /* 0x0000001f0c027819 */ /* 0x000fc600000006ff */
[----:B------:R-:W-:-:S09]  /*2710*/  ULEA UR4, UR5, UR7, 0x3 ;  /* 0x0000000705047291 */ /* 0x000fd2000f8e18ff */
[----:B------:R-:W1:Y:S02]  /*2720*/  SYNCS.PHASECHK.TRANS64.TRYWAIT P0, [UR4], R2 ;  /* 0x00000002ff0075a7 */ /* 0x000e640008001104 */
[----:B-1----:R-:W-:Y:S05]  /*2730*/  @!P0 BRA `(.L_x_43) ;  /* 0x000000b4001c8947 */ /* 0x002fea0003800000 */
.L_x_176:
[----:B------:R-:W-:-:S04]  /*2740*/  UIADD3 UR4, UPT, UPT, UR5, 0x1, URZ ;  /* 0x0000000105047890 */ /* 0x000fc8000fffe0ff */
[----:B------:R-:W-:-:S04]  /*2750*/  UISETP.NE.AND UP0, UPT, UR4, 0x3, UPT ;  /* 0x000000030400788c */ /* 0x000fc8000bf05270 */
[----:B------:R-:W-:Y:S02]  /*2760*/  USEL UR6, URZ, 0x1, UP0 ;  /* 0x00000001ff067887 */ /* 0x000fe40008000000 */
[----:B------:R-:W-:-:S04]  /*2770*/  USEL UR4, UR4, URZ, UP0 ;  /* 0x000000ff04047287 */ /* 0x000fc80008000000 */
[----:B------:R-:W-:Y:S01]  /*2780*/  ULEA UR5, UR4, UR7, 0x3 ;  /* 0x0000000704057291 */ /* 0x000fe2000f8e18ff */
[----:B------:R-:W-:-:S04]  /*2790*/  LOP3.LUT R12, R12, UR6, RZ, 0x3c, !PT ;  /* 0x000000060c0c7c12 */ /* 0x000fc8000f8e3cff */
[----:B-1----:R-:W-:-:S04]  /*27a0*/  SHF.L.U32 R2, R12, 0x1f, RZ ;  /* 0x0000001f0c027819 */ /* 0x002fc800000006ff */
[----:B------:R-:W1:Y:S02]  /*27b0*/  SYNCS.PHASECHK.TRANS64.TRYWAIT P0, [UR5], R2 ;  /* 0x00000002ff0075a7 */ /* 0x000e640008001105 */
[----:B-1----:R-:W-:Y:S05]  /*27c0*/  @!P0 BRA `(.L_x_44) ;  /* 0x000000b400108947 */ /* 0x002fea0003800000 */
.L_x_178:
[----:B------:R-:W-:-:S04]  /*27d0*/  UIADD3 UR4, UPT, UPT, UR4, 0x1, URZ ;  /* 0x0000000104047890 */ /* 0x000fc8000fffe0ff */
[----:B------:R-:W-:-:S04]  /*27e0*/  UISETP.NE.AND UP0, UPT, UR4, 0x3, UPT ;  /* 0x000000030400788c */ /* 0x000fc8000bf05270 */
[----:B------:R-:W-:Y:S02]  /*27f0*/  USEL UR5, URZ, 0x1, UP0 ;  /* 0x00000001ff057887 */ /* 0x000fe40008000000 */
[----:B------:R-:W-:-:S04]  /*2800*/  USEL UR4, UR4, URZ, UP0 ;  /* 0x000000ff04047287 */ /* 0x000fc80008000000 */
[----:B------:R-:W-:Y:S01]  /*2810*/  ULEA UR4, UR4, UR7, 0x3 ;  /* 0x0000000704047291 */ /* 0x000fe2000f8e18ff */
[----:B-1----:R-:W-:-:S04]  /*2820*/  LOP3.LUT R2, R12, UR5, RZ, 0x3c, !PT ;  /* 0x000000050c027c12 */ /* 0x002fc8000f8e3cff */
[----:B------:R-:W-:Y:S01]  /*2830*/  SHF.L.U32 R2, R2, 0x1f, RZ ;  /* 0x0000001f02027819 */ /* 0x000fe200000006ff */
[----:B------:R-:W-:-:S07]  /*2840*/  IMAD.U32 R0, RZ, RZ, UR4 ;  /* 0x00000004ff007e24 */ /* 0x000fce000f8e00ff */
.L_x_45:
[----:B-1----:R1:W2:Y:S02]  /*2850*/  SYNCS.PHASECHK.TRANS64.TRYWAIT P0, [R0+URZ], R2 ;  /* 0x00000002000075a7 */ /* 0x0022a400080011ff */
[----:B--2---:R-:W-:Y:S05]  /*2860*/  @!P0 NANOSLEEP.SYNCS 0x989680 ;  /* 0x009896800000895d */ /* 0x004fea0003900000 */
[----:B------:R-:W2:Y:S02]  /*2870*/  @!P0 SYNCS.PHASECHK.TRANS64 P0, [R0+URZ], R2 ;  /* 0x00000002000085a7 */ /* 0x000ea400080010ff */
[----:B--2---:R-:W-:Y:S05]  /*2880*/  @P0 EXIT ;  /* 0x000000000000094d */ /* 0x004fea0003800000 */
[----:B------:R-:W-:Y:S05]  /*2890*/  BRA `(.L_x_45) ;  /* 0xfffffffc00ec7947 */ /* 0x000fea000383ffff */
.L_x_22:
[----:B------:R-:W1:Y:S02]  /*28a0*/  S2UR UR4, SR_CgaCtaId ;  /* 0x00000000000479c3 */ /* 0x000e640000008800 */
[----:B-1----:R-:W-:-:S04]  /*28b0*/  UISETP.NE.AND UP0, UPT, UR4, URZ, UPT ;  /* 0x000000ff0400728c */ /* 0x002fc8000bf05270 */
[----:B------:R-:W-:-:S09]  /*28c0*/  UISETP.NE.OR UP0, UPT, UR17, 0x1, UP0 ;  /* 0x000000011100788c */ /* 0x000fd20008705670 */
[----:B------:R-:W-:Y:S05]  /*28d0*/  BRA.U UP0, `(.L_x_46) ;  /* 0x00000005004c7547 */ /* 0x000fea000b800000 */
[----:B------:R-:W1:Y:S01]  /*28e0*/  S2UR UR5, SR_CgaCtaId ;  /* 0x00000000000579c3 */ /* 0x000e620000008800 */
[----:B------:R-:W-:Y:S01]  /*28f0*/  UMOV UR4, 0x400 ;  /* 0x0000040000047882 */ /* 0x000fe20000000000 */
[----:B------:R-:W-:Y:S01]  /*2900*/  ISETP.GE.U32.AND P2, PT, R0, 0x2, PT ;  /* 0x000000020000780c */ /* 0x000fe20003f46070 */
[----:B------:R-:W-:Y:S01]  /*2910*/  IMAD.MOV.U32 R12, RZ, RZ, 0x1 ;  /* 0x00000001ff0c7424 */ /* 0x000fe200078e00ff */
[----:B------:R-:W-:Y:S02]  /*2920*/  CS2R R10, SRZ ;  /* 0x00000000000a7805 */ /* 0x000fe4000001ff00 */
[----:B------:R-:W-:Y:S01]  /*2930*/  CS2R R8, SRZ ;  /* 0x0000000000087805 */ /* 0x000fe2000001ff00 */
[----:B-1----:R-:W-:-:S03]  /*2940*/  ULEA UR6, UR5, UR4, 0x18 ;  /* 0x0000000405067291 */ /* 0x002fc6000f8ec0ff */
[----:B------:R-:W-:-:S09]  /*2950*/  UMOV UR5, URZ ;  /* 0x000000ff00057c82 */ /* 0x000fd20008000000 */
.L_x_50:
[----:B------:R-:W-:Y:S02]  /*2960*/  LEA R2, R8, UR6, 0x3 ;  /* 0x0000000608027c11 */ /* 0x000fe4000f8e18ff */
[----:B------:R-:W-:-:S03]  /*2970*/  SHF.L.U32 R4, R9, 0x1f, RZ ;  /* 0x0000001f09047819 */ /* 0x000fc600000006ff */
[----:B------:R-:W-:Y:S01]  /*2980*/  VIADD R5, R2, 0xd0 ;  /* 0x000000d002057836 */ /* 0x000fe20000000000 */
[----:B------:R-:W1:Y:S02]  /*2990*/  SYNCS.PHASECHK.TRANS64.TRYWAIT P0, [R2+URZ+0xc0], R4 ;  /* 0x0000c004020075a7 */ /* 0x000e6400080011ff */
[----:B-1----:R-:W-:Y:S05]  /*29a0*/  @!P0 BRA `(.L_x_47) ;  /* 0x000000b000b08947 */ /* 0x002fea0003800000 */
.L_x_179:
[----:B------:R-:W-:Y:S01]  /*29b0*/  ULEA UR4, UR5, UR6, 0x3 ;  /* 0x0000000605047291 */ /* 0x000fe2000f8e18ff */
[----:B-1----:R-:W-:Y:S01]  /*29c0*/  PRMT R2, RZ, 0x654, R5 ;  /* 0x00000654ff027816 */ /* 0x002fe20000000005 */
[----:B------:R-:W-:Y:S01]  /*29d0*/  @!P2 IMAD.MOV.U32 R4, RZ, RZ, 0x10 ;  /* 0x00000010ff04a424 */ /* 0x000fe200078e00ff */
[----:B------:R-:W-:Y:S01]  /*29e0*/  SHF.L.U32 R5, R12, 0x1f, RZ ;  /* 0x0000001f0c057819 */ /* 0x000fe200000006ff */
[----:B------:R-:W-:Y:S01]  /*29f0*/  UIADD3 UR7, UPT, UPT, UR4, 0x80, URZ ;  /* 0x0000008004077890 */ /* 0x000fe2000fffe0ff */
[----:B------:R1:W-:Y:S05]  /*2a00*/  SYNCS.ARRIVE.TRANS64.RED.A1T0 RZ, [R2+URZ], RZ ;  /* 0x000000ff02ff79a7 */ /* 0x0003ea00081004ff */
[----:B------:R-:W-:Y:S01]  /*2a10*/  IMAD.U32 R6, RZ, RZ, UR7 ;  /* 0x00000007ff067e24 */ /* 0x000fe2000f8e00ff */
[----:B------:R-:W2:Y:S04]  /*2a20*/  SYNCS.PHASECHK.TRANS64.TRYWAIT P0, [UR4+0x90], R5 ;  /* 0x00009005ff0075a7 */ /* 0x000ea80008001104 */
[----:B------:R-:W-:Y:S01]  /*2a30*/  PRMT R6, R0, 0x654, R6 ;  /* 0x0000065400067816 */ /* 0x000fe20000000006 */
[----:B-12---:R-:W-:Y:S06]  /*2a40*/  @!P0 BRA `(.L_x_48) ;  /* 0x000000b0009c8947 */ /* 0x006fec0003800000 */
.L_x_181:
[----:B------:R-:W-:Y:S01]  /*2a50*/  ULEA UR8, UR5, UR6, 0x4 ;  /* 0x0000000605087291 */ /* 0x000fe2000f8e20ff */
[----:B------:R-:W-:Y:S01]  /*2a60*/  SEL R3, R6, R3, !P2 ;  /* 0x0000000306037207 */ /* 0x000fe20005000000 */
[----:B------:R-:W-:Y:S01]  /*2a70*/  UIADD3 UR9, UPT, UPT, UR4, 0x80, URZ ;  /* 0x0000008004097890 */ /* 0x000fe2000fffe0ff */
[----:B-1----:R-:W-:Y:S01]  /*2a80*/  LEA R2, R11, UR6, 0x3 ;  /* 0x000000060b027c11 */ /* 0x002fe2000f8e18ff */
[----:B------:R-:W-:Y:S01]  /*2a90*/  UIADD3 UR8, UPT, UPT, UR8, 0xf0, URZ ;  /* 0x000000f008087890 */ /* 0x000fe2000fffe0ff */
[----:B------:R1:W-:Y:S01]  /*2aa0*/  @!P2 SYNCS.ARRIVE.TRANS64.RED RZ, [R3+URZ], R4 ;  /* 0x0000000403ffa9a7 */ /* 0x0003e200080004ff */
[----:B------:R-:W-:Y:S01]  /*2ab0*/  UIADD3 UR4, UPT, UPT, UR5, 0x1, URZ ;  /* 0x0000000105047890 */ /* 0x000fe2000fffe0ff */
[----:B------:R-:W-:-:S03]  /*2ac0*/  VIADD R8, R8, 0x1 ;  /* 0x0000000108087836 */ /* 0x000fc60000000000 */
[----:B------:R-:W-:Y:S02]  /*2ad0*/  UISETP.NE.AND UP0, UPT, UR4, 0x2, UPT ;  /* 0x000000020400788c */ /* 0x000fe4000bf05270 */
[----:B------:R-:W-:Y:S01]  /*2ae0*/  ISETP.NE.AND P0, PT, R8, 0x2, PT ;  /* 0x000000020800780c */ /* 0x000fe20003f05270 */
[----:B------:R-:W-:Y:S06]  /*2af0*/  UGETNEXTWORKID.BROADCAST [UR8], [UR9] ;  /* 0x00000000080073ca */ /* 0x000fec0008000100 */
[----:B------:R-:W-:Y:S02]  /*2b00*/  USEL UR7, URZ, 0x1, UP0 ;  /* 0x00000001ff077887 */ /* 0x000fe40008000000 */
[----:B------:R-:W-:-:S04]  /*2b10*/  USEL UR5, UR4, URZ, UP0 ;  /* 0x000000ff04057287 */ /* 0x000fc80008000000 */
[----:B------:R-:W-:Y:S02]  /*2b20*/  LOP3.LUT R12, R12, UR7, RZ, 0x3c, !PT ;  /* 0x000000070c0c7c12 */ /* 0x000fe4000f8e3cff */
[----:B-1----:R-:W-:-:S04]  /*2b30*/  SHF.L.U32 R4, R10, 0x1f, RZ ;  /* 0x0000001f0a047819 */ /* 0x002fc800000006ff */
[----:B------:R-:W1:Y:S02]  /*2b40*/  SYNCS.PHASECHK.TRANS64.TRYWAIT P1, [R2+URZ+0x80], R4 ;  /* 0x00008004020075a7 */ /* 0x000e6400080211ff */
[----:B-1----:R-:W-:Y:S05]  /*2b50*/  @!P1 BRA `(.L_x_49) ;  /* 0x000000b000709947 */ /* 0x002fea0003800000 */
.L_x_182:
[C---:B-1----:R-:W-:Y:S01]  /*2b60*/  LEA R4, R11.reuse, UR6, 0x4 ;  /* 0x000000060b047c11 */ /* 0x042fe2000f8e20ff */
[----:B------:R-:W-:Y:S01]  /*2b70*/  VIADD R2, R2, 0x90 ;  /* 0x0000009002027836 */ /* 0x000fe20000000000 */
[----:B------:R-:W-:Y:S01]  /*2b80*/  SEL R8, R8, RZ, P0 ;  /* 0x000000ff08087207 */ /* 0x000fe20000000000 */
[----:B------:R-:W-:-:S03]  /*2b90*/  VIADD R11, R11, 0x1 ;  /* 0x000000010b0b7836 */ /* 0x000fc60000000000 */
[----:B------:R-:W1:Y:S01]  /*2ba0*/  LDS.128 R4, [R4+0xf0] ;  /* 0x0000f00004047984 */ /* 0x000e620000000c00 */
[----:B------:R-:W-:Y:S02]  /*2bb0*/  PRMT R2, RZ, 0x654, R2 ;  /* 0x00000654ff027816 */ /* 0x000fe40000000002 */
[C---:B------:R-:W-:Y:S01]  /*2bc0*/  ISETP.NE.AND P1, PT, R11.reuse, 0x2, PT ;  /* 0x000000020b00780c */ /* 0x040fe20003f25270 */
[----:B------:R-:W-:Y:S01]  /*2bd0*/  @!PT LDS RZ, [RZ] ;  /* 0x00000000fffff984 */ /* 0x000fe20000000800 */
[----:B------:R-:W-:Y:S01]  /*2be0*/  @!PT LDS RZ, [RZ] ;  /* 0x00000000fffff984 */ /* 0x000fe20000000800 */
[----:B------:R-:W-:Y:S01]  /*2bf0*/  @!PT LDS RZ, [RZ] ;  /* 0x00000000fffff984 */ /* 0x000fe20000000800 */
[----:B------:R-:W-:Y:S01]  /*2c00*/  @!PT LDS RZ, [RZ] ;  /* 0x00000000fffff984 */ /* 0x000fe20000000800 */
[----:B------:R2:W-:Y:S06]  /*2c10*/  MEMBAR.ALL.CTA ;  /* 0x0000000000007992 */ /* 0x0005ec0000008000 */
[----:B--2---:R-:W2:Y:S01]  /*2c20*/  FENCE.VIEW.ASYNC.S ;  /* 0x00000000000073c6 */ /* 0x004ea20000000000 */
[----:B------:R-:W-:Y:S01]  /*2c30*/  SEL R11, R11, RZ, P1 ;  /* 0x000000ff0b0b7207 */ /* 0x000fe20000800000 */
[----:B--2---:R2:W-:Y:S01]  /*2c40*/  SYNCS.ARRIVE.TRANS64.RED.A1T0 RZ, [R2+URZ], RZ ;  /* 0x000000ff02ff79a7 */ /* 0x0045e200081004ff */
[----:B-1----:R-:W-:-:S02]  /*2c50*/  LOP3.LUT P3, RZ, R6, 0x1, RZ, 0xc0, !PT ;  /* 0x0000000106ff7812 */ /* 0x002fc4000786c0ff */
[----:B------:R-:W-:-:S04]  /*2c60*/  SEL R4, RZ, 0x1, P1 ;  /* 0x00000001ff047807 */ /* 0x000fc80000800000 */
[----:B------:R-:W-:Y:S02]  /*2c70*/  LOP3.LUT R10, R10, R4, RZ, 0x3c, !PT ;  /* 0x000000040a0a7212 */ /* 0x000fe400078e3cff */
[----:B--2---:R-:W-:-:S04]  /*2c80*/  SEL R2, RZ, 0x1, P0 ;  /* 0x00000001ff027807 */ /* 0x004fc80000000000 */
[----:B------:R-:W-:Y:S01]  /*2c90*/  LOP3.LUT R9, R9, R2, RZ, 0x3c, !PT ;  /* 0x0000000209097212 */ /* 0x000fe200078e3cff */
[----:B------:R-:W-:Y:S06]  /*2ca0*/  @P3 BRA `(.L_x_50) ;  /* 0xfffffffc002c3947 */ /* 0x000fec000383ffff */
[----:B------:R-:W-:Y:S01]  /*2cb0*/  ULEA UR4, UR5, UR6, 0x3 ;  /* 0x0000000605047291 */ /* 0x000fe2000f8e18ff */
[----:B------:R-:W-:-:S08]  /*2cc0*/  SHF.L.U32 R2, R12, 0x1f, RZ ;  /* 0x0000001f0c027819 */ /* 0x000fd000000006ff */
[----:B------:R-:W1:Y:S02]  /*2cd0*/  SYNCS.PHASECHK.TRANS64 P0, [UR4+0x90], R2 ;  /* 0x00009002ff0075a7 */ /* 0x000e640008001004 */
[----:B-1----:R-:W-:Y:S05]  /*2ce0*/  @P0 BRA `(.L_x_51) ;  /* 0x0000000000080947 */ /* 0x002fea0003800000 */
[----:B------:R-:W1:Y:S02]  /*2cf0*/  SYNCS.PHASECHK.TRANS64.TRYWAIT P0, [UR4+0x90], R2 ;  /* 0x00009002ff0075a7 */ /* 0x000e640008001104 */
[----:B-1----:R-:W-:Y:S05]  /*2d00*/  @!P0 BRA `(.L_x_52) ;  /* 0x000000b000188947 */ /* 0x002fea0003800000 */
.L_x_51:
[----:B------:R-:W-:-:S04]  /*2d10*/  UIADD3 UR7, UPT, UPT, UR5, 0x1, URZ ;  /* 0x0000000105077890 */ /* 0x000fc8000fffe0ff */
[----:B------:R-:W-:-:S04]  /*2d20*/  UISETP.NE.AND UP0, UPT, UR7, 0x2, UPT ;  /* 0x000000020700788c */ /* 0x000fc8000bf05270 */
[----:B------:R-:W-:Y:S02]  /*2d30*/  USEL UR8, URZ, 0x1, UP0 ;  /* 0x00000001ff087887 */ /* 0x000fe40008000000 */
[----:B------:R-:W-:-:S04]  /*2d40*/  USEL UR7, UR7, URZ, UP0 ;  /* 0x000000ff07077287 */ /* 0x000fc80008000000 */
[----:B------:R-:W-:Y:S01]  /*2d50*/  ULEA UR7, UR7, UR6, 0x3 ;  /* 0x0000000607077291 */ /* 0x000fe2000f8e18ff */
[----:B-1----:R-:W-:-:S04]  /*2d60*/  LOP3.LUT R2, R12, UR8, RZ, 0x3c, !PT ;  /* 0x000000080c027c12 */ /* 0x002fc8000f8e3cff */
[----:B------:R-:W-:-:S04]  /*2d70*/  SHF.L.U32 R0, R2, 0x1f, RZ ;  /* 0x0000001f02007819 */ /* 0x000fc800000006ff */
[----:B------:R-:W1:Y:S02]  /*2d80*/  SYNCS.PHASECHK.TRANS64 P0, [UR7+0x90], R0 ;  /* 0x00009000ff0075a7 */ /* 0x000e640008001007 */
[----:B-1----:R-:W-:Y:S05]  /*2d90*/  @P0 EXIT ;  /* 0x000000000000094d */ /* 0x002fea0003800000 */
[----:B------:R-:W-:Y:S02]  /*2da0*/  SHF.L.U32 R2, R2, 0x1f, RZ ;  /* 0x0000001f02027819 */ /* 0x000fe400000006ff */
[----:B------:R-:W-:-:S07]  /*2db0*/  MOV R0, UR7 ;  /* 0x0000000700007c02 */ /* 0x000fce0008000f00 */
.L_x_53:
[----:B-1----:R1:W2:Y:S02]  /*2dc0*/  SYNCS.PHASECHK.TRANS64.TRYWAIT P0, [R0+URZ+0x90], R2 ;  /* 0x00009002000075a7 */ /* 0x0022a400080011ff */
[----:B--2---:R-:W-:Y:S05]  /*2dd0*/  @!P0 NANOSLEEP.SYNCS 0x989680 ;  /* 0x009896800000895d */ /* 0x004fea0003900000 */
[----:B------:R-:W2:Y:S02]  /*2de0*/  @!P0 SYNCS.PHASECHK.TRANS64 P0, [R0+URZ+0x90], R2 ;  /* 0x00009002000085a7 */ /* 0x000ea400080010ff */
[----:B--2---:R-:W-:Y:S05]  /*2df0*/  @P0 EXIT ;  /* 0x000000000000094d */ /* 0x004fea0003800000 */
[----:B------:R-:W-:Y:S05]  /*2e00*/  BRA `(.L_x_53) ;  /* 0xfffffffc00ec7947 */ /* 0x000fea000383ffff */
.L_x_46:
[----:B------:R-:W-:Y:S05]  /*2e10*/  BRA.U UP4, `(.L_x_54) ;  /* 0x0000000d04787547 */ /* 0x000fea000b800000 */
[----:B------:R-:W1:Y:S01]  /*2e20*/  S2UR UR7, SR_CgaCtaId ;  /* 0x00000000000779c3 */ /* 0x000e620000008800 */
[----:B------:R-:W-:Y:S01]  /*2e30*/  UMOV UR4, 0x40 ;  /* 0x0000004000047882 */ /* 0x000fe20000000000 */
[----:B------:R-:W-:Y:S01]  /*2e40*/  NOP ;  /* 0x0000000000007918 */ /* 0x000fe20000000000 */
[----:B------:R-:W-:Y:S01]  /*2e50*/  UMOV UR6, 0x400 ;  /* 0x0000040000067882 */ /* 0x000fe20000000000 */
[----:B-1----:R-:W-:Y:S02]  /*2e60*/  ULEA UR5, UR7, UR4, 0x18 ;  /* 0x0000000407057291 */ /* 0x002fe4000f8ec0ff */
[----:B------:R-:W-:-:S07]  /*2e70*/  ULEA UR6, UR7, UR6, 0x18 ;  /* 0x0000000607067291 */ /* 0x000fce000f8ec0ff */
[----:B------:R-:W1:Y:S02]  /*2e80*/  LDS.U8 R0, [UR5+0x1c] ;  /* 0x00001c05ff007984 */ /* 0x000e640008000000 */
[----:B-1----:R-:W-:-:S13]  /*2e90*/  ISETP.NE.AND P0, PT, R0, RZ, PT ;  /* 0x000000ff0000720c */ /* 0x002fda0003f05270 */
[----:B------:R-:W-:Y:S05]  /*2ea0*/  @P0 BRA `(.L_x_55) ;  /* 0x0000000000580947 */ /* 0x000fea0003800000 */
[----:B------:R-:W-:-:S13]  /*2eb0*/  ELECT P0, URZ, PT ;  /* 0x0000000000ff782f */ /* 0x000fda0003800000 */
[----:B------:R-:W-:Y:S05]  /*2ec0*/  @!P0 BRA `(.L_x_56) ;  /* 0x0000000000608947 */ /* 0x000fea0003800000 */
[----:B------:R-:W-:Y:S01]  /*2ed0*/  UMOV UR4, 0x10 ;  /* 0x0000001000047882 */ /* 0x000fe20000000000 */
[----:B------:R-:W-:Y:S01]  /*2ee0*/  HFMA2 R0, -RZ, RZ, 0, 5.9604644775390625e-08 ;  /* 0x00000001ff007431 */ /* 0x000fe200000001ff */
[----:B------:R-:W-:-:S03]  /*2ef0*/  MOV R3, 0xffff ;  /* 0x0000ffff00037802 */ /* 0x000fc60000000f00 */
[----:B------:R-:W-:Y:S04]  /*2f00*/  DEPBAR.LE SB1, 0x36 ;  /* 0x00009d800000791a */ /* 0x000fe80000000000 */
[----:B------:R-:W1:Y:S02]  /*2f10*/  UTCATOMSWS.FIND_AND_SET.ALIGN UP0, UR4, UR4 ;  /* 0x00000004000475e3 */ /* 0x000e640008000800 */
[----:B-1----:R-:W-:Y:S01]  /*2f20*/  MOV R4, UR4 ;  /* 0x0000000400047c02 */ /* 0x002fe20008000f00 */
[----:B------:R-:W-:Y:S06]  /*2f30*/  BRA.U UP0, `(.L_x_57) ;  /* 0x0000000100187547 */ /* 0x000fec000b800000 */
.L_x_58:
[----:B------:R-:W-:Y:S05]  /*2f40*/  NANOSLEEP 0x64 ;  /* 0x000000640000795d */ /* 0x000fea0003800000 */
[----:B------:R-:W-:-:S05]  /*2f50*/  UMOV UR4, 0x10 ;  /* 0x0000001000047882 */ /* 0x000fca0000000000 */
[----:B------:R-:W-:Y:S04]  /*2f60*/  DEPBAR.LE SB1, 0x36 ;  /* 0x00009d800000791a */ /* 0x000fe80000000000 */
[----:B------:R-:W1:Y:S02]  /*2f70*/  UTCATOMSWS.FIND_AND_SET.ALIGN UP0, UR4, UR4 ;  /* 0x00000004000475e3 */ /* 0x000e640008000800 */
[----:B-1----:R-:W-:Y:S01]  /*2f80*/  MOV R4, UR4 ;  /* 0x0000000400047c02 */ /* 0x002fe20008000f00 */
[----:B------:R-:W-:Y:S05]  /*2f90*/  BRA.U !UP0, `(.L_x_58) ;  /* 0xfffffffd08e87547 */ /* 0x000fea000b83ffff */
.L_x_57:
[-C--:B------:R-:W-:Y:S02]  /*2fa0*/  SHF.L.U32 R3, R3, R4.reuse, RZ ;  /* 0x0000000403037219 */ /* 0x080fe400000006ff */
[----:B------:R-:W-:Y:S01]  /*2fb0*/  SHF.L.U32 R0, R0, R4, RZ ;  /* 0x0000000400007219 */ /* 0x000fe200000006ff */
[----:B------:R-:W-:Y:S02]  /*2fc0*/  IMAD.SHL.U32 R4, R4, 0x20, RZ ;  /* 0x0000002004047824 */ /* 0x000fe400078e00ff */
[----:B------:R1:W-:Y:S04]  /*2fd0*/  ATOMS.OR RZ, [UR5+0x14], R3 ;  /* 0x00001403ffff798c */ /* 0x0003e8000b000005 */
[----:B------:R1:W-:Y:S04]  /*2fe0*/  ATOMS.OR RZ, [UR5+0x18], R0 ;  /* 0x00001800ffff798c */ /* 0x0003e8000b000005 */
[----:B------:R1:W-:Y:S01]  /*2ff0*/  STS [UR6+0x110], R4 ;  /* 0x00011004ff007988 */ /* 0x0003e20008000806 */
[----:B------:R-:W-:Y:S05]  /*3000*/  BRA `(.L_x_56) ;  /* 0x0000000000107947 */ /* 0x000fea0003800000 */
.L_x_55:
[----:B------:R-:W-:Y:S02]  /*3010*/  MOV R0, 0xffffffff ;  /* 0xffffffff00007802 */ /* 0x000fe40000000f00 */
[----:B------:R-:W-:-:S03]  /*3020*/  MOV R4, 0x3050 ;  /* 0x0000305000047802 */ /* 0x000fc60000000f00 */
[----:B------:R1:W-:Y:S04]  /*3030*/  STS [UR6+0x110], R0 ;  /* 0x00011000ff007988 */ /* 0x0003e80008000806 */
[----:B-1---5:R-:W-:Y:S05]  /*3040*/  CALL.REL.NOINC `($__internal_1_$__cuda_sm10x_tcgen05_guardrail_trap_phase_invalid_during_alloc) ;  /* 0x000000b400e07944 */ /* 0x022fea0003c00000 */
.L_x_56:
[----:B------:R-:W-:Y:S05]  /*3050*/  WARPSYNC.ALL ;  /* 0x0000000000007948 */ /* 0x000fea0003800000 */
[----:B------:R-:W2:Y:S01]  /*3060*/  S2UR UR4, SR_CgaCtaId ;  /* 0x00000000000479c3 */ /* 0x000ea20000008800 */
[----:B------:R-:W-:Y:S01]  /*3070*/  UMOV UR26, 0x400 ;  /* 0x00000400001a7882 */ /* 0x000fe20000000000 */
[----:B------:R-:W-:-:S06]  /*3080*/  NOP ;  /* 0x0000000000007918 */ /* 0x000fcc0000000000 */
[----:B------:R-:W-:Y:S06]  /*3090*/  BAR.ARV 0x6, 0xa0 ;  /* 0x0182800000007b1d */ /* 0x000fec0000002000 */
[----:B------:R-:W3:Y:S01]  /*30a0*/  LDCU UR5, c[0x0][0x38c] ;  /* 0x00007180ff0577ac */ /* 0x000ee20008000800 */
[----:B------:R-:W-:Y:S01]  /*30b0*/  LOP3.LUT R2, R2, 0xffff, RZ, 0xc0, !PT ;  /* 0x0000ffff02027812 */ /* 0x000fe200078ec0ff */
[----:B------:R-:W-:Y:S01]  /*30c0*/  IMAD.MOV.U32 R11, RZ, RZ, 0x1 ;  /* 0x00000001ff0b7424 */ /* 0x000fe200078e00ff */
[----:B------:R-:W-:Y:S01]  /*30d0*/  CS2R R8, SRZ ;  /* 0x0000000000087805 */ /* 0x000fe2000001ff00 */
[----:B------:R-:W4:Y:S01]  /*30e0*/  LDCU UR7, c[0x0][0x38c] ;  /* 0x00007180ff0777ac */ /* 0x000f220008000800 */
[----:B------:R-:W-:Y:S01]  /*30f0*/  R2UR UR27, R2 ;  /* 0x00000000021b72ca */ /* 0x000fe200000e0000 */
[----:B------:R-:W-:Y:S01]  /*3100*/  IMAD.MOV.U32 R10, RZ, RZ, RZ ;  /* 0x000000ffff0a7224 */ /* 0x000fe200078e00ff */
[----:B------:R-:W-:Y:S01]  /*3110*/  UMOV UR31, URZ ;  /* 0x000000ff001f7c82 */ /* 0x000fe20008000000 */
[----:B------:R-:W-:Y:S01]  /*3120*/  UMOV UR22, URZ ;  /* 0x000000ff00167c82 */ /* 0x000fe20008000000 */
[----:B--2---:R-:W-:Y:S01]  /*3130*/  ULEA UR26, UR4, UR26, 0x18 ;  /* 0x0000001a041a7291 */ /* 0x004fe2000f8ec0ff */
[----:B------:R-:W-:Y:S01]  /*3140*/  UMOV UR38, 0x0 ;  /* 0x0000000000267882 */ /* 0x000fe20000000000 */
[----:B------:R-:W-:-:S02]  /*3150*/  UMOV UR39, 0x8400910 ;  /* 0x0840091000277882 */ /* 0x000fc40000000000 */
[----:B------:R-:W-:Y:S02]  /*3160*/  UIADD3 UR4, UPT, UPT, UR26, 0x10800, URZ ;  /* 0x000108001a047890 */ /* 0x000fe4000fffe0ff */
[----:B------:R-:W-:Y:S02]  /*3170*/  UIADD3 UR6, UPT, UPT, UR26, 0x1c800, URZ ;  /* 0x0001c8001a067890 */ /* 0x000fe4000fffe0ff */
[----:B---3--:R-:W-:Y:S01]  /*3180*/  UIADD3 UR5, UPT, UPT, UR5, 0x1f, URZ ;  /* 0x0000001f05057890 */ /* 0x008fe2000fffe0ff */
[----:B-1----:R-:W1:Y:S01]  /*3190*/  LDS R0, [UR26+0x110] ;  /* 0x0001101aff007984 */ /* 0x002e620008000800 */
[----:B------:R-:W-:Y:S01]  /*31a0*/  UMOV UR36, 0x0 ;  /* 0x0000000000247882 */ /* 0x000fe20000000000 */
[----:B------:R-:W-:Y:S01]  /*31b0*/  UMOV UR37, 0x8400910 ;  /* 0x0840091000257882 */ /* 0x000fe20000000000 */
[----:B------:R-:W-:Y:S02]  /*31c0*/  USHF.R.S32.HI UR40, URZ, 0x1f, UR5 ;  /* 0x0000001fff287899 */ /* 0x000fe40008011405 */
[----:B----4-:R-:W-:-:S02]  /*31d0*/  UISETP.GE.AND UP4, UPT, UR7, 0x1, UPT ;  /* 0x000000010700788c */ /* 0x010fc4000bf86270 */
[----:B------:R-:W-:Y:S02]  /*31e0*/  ULEA.HI UR40, UR40, UR5, URZ, 0x5 ;  /* 0x0000000528287291 */ /* 0x000fe4000f8f28ff */
[----:B------:R-:W-:Y:S02]  /*31f0*/  USHF.R.U32.HI UR5, URZ, 0x4, UR4 ;  /* 0x00000004ff057899 */ /* 0x000fe40008011604 */
[----:B------:R-:W-:Y:S02]  /*3200*/  USHF.R.S32.HI UR40, URZ, 0x5, UR40 ;  /* 0x00000005ff287899 */ /* 0x000fe40008011428 */
[----:B------:R-:W-:Y:S02]  /*3210*/  USHF.R.U32.HI UR4, URZ, 0x4, UR6 ;  /* 0x00000004ff047899 */ /* 0x000fe40008011606 */
[----:B------:R-:W-:Y:S02]  /*3220*/  UISETP.LT.AND UP0, UPT, UR40, 0x1, UPT ;  /* 0x000000012800788c */ /* 0x000fe4000bf01270 */
[----:B------:R-:W-:-:S02]  /*3230*/  ULOP3.LUT UR5, UR5, 0x3fff, URZ, 0xc0, !UPT ;  /* 0x00003fff05057892 */ /* 0x000fc4000f8ec0ff */
[----:B------:R-:W-:Y:S02]  /*3240*/  ULOP3.LUT UR4, UR4, 0x3fff, URZ, 0xc0, !UPT ;  /* 0x00003fff04047892 */ /* 0x000fe4000f8ec0ff */
[----:B------:R-:W-:Y:S02]  /*3250*/  USEL UR41, UR40, 0x1, !UP0 ;  /* 0x0000000128297887 */ /* 0x000fe4000c000000 */
[----:B------:R-:W-:Y:S02]  /*3260*/  ULOP3.LUT UR28, UR5, 0x10000, URZ, 0xfc, !UPT ;  /* 0x00010000051c7892 */ /* 0x000fe4000f8efcff */
[----:B------:R-:W-:Y:S02]  /*3270*/  ULOP3.LUT UR29, UR4, 0x10000, URZ, 0xfc, !UPT ;  /* 0x00010000041d7892 */ /* 0x000fe4000f8efcff */
[----:B------:R-:W-:Y:S01]  /*3280*/  UIADD3 UR41, UPT, UPT, -UR41, URZ, URZ ;  /* 0x000000ff29297290 */ /* 0x000fe2000fffe1ff */
[----:B------:R-:W-:Y:S01]  /*3290*/  UMOV UR34, 0x0 ;  /* 0x0000000000227882 */ /* 0x000fe20000000000 */
[----:B------:R-:W-:Y:S01]  /*32a0*/  UMOV UR35, 0x8400910 ;  /* 0x0840091000237882 */ /* 0x000fe20000000000 */
[----:B------:R-:W-:Y:S01]  /*32b0*/  UMOV UR32, 0x0 ;  /* 0x0000000000207882 */ /* 0x000fe20000000000 */
[----:B------:R-:W-:Y:S01]  /*32c0*/  UMOV UR33, 0x8400910 ;  /* 0x0840091000217882 */ /* 0x000fe20000000000 */
[----:B-1----:R-:W-:-:S15]  /*32d0*/  R2UR UR42, R0 ;  /* 0x00000000002a72ca */ /* 0x002fde00000e0000 */
.L_x_65:
[----:B------:R-:W-:Y:S02]  /*32e0*/  LEA R0, R10, UR26, 0x3 ;  /* 0x0000001a0a007c11 */ /* 0x000fe4000f8e18ff */
[----:B------:R-:W-:Y:S02]  /*32f0*/  SHF.L.U32 R2, R9, 0x1f, RZ ;  /* 0x0000001f09027819 */ /* 0x000fe400000006ff */
[----:B------:R-:W-:Y:S01]  /*3300*/  PLOP3.LUT P0, PT, PT, PT, UP4, 0x80, 0x8 ;  /* 0x000000000008781c */ /* 0x000fe20003f0f048 */
[----:B------:R-:W-:Y:S01]  /*3310*/  VIADD R3, R0, 0x90 ;  /* 0x0000009000037836 */ /* 0x000fe20000000000 */
[----:B-1----:R-:W1:Y:S02]  /*3320*/  SYNCS.PHASECHK.TRANS64.TRYWAIT P1, [R0+URZ+0x80], R2 ;  /* 0x00008002000075a7 */ /* 0x002e6400080211ff */
[----:B-1-3--:R-:W-:Y:S09]  /*3330*/  @!P1 BRA `(.L_x_59) ;  /* 0x000000a800a49947 */ /* 0x00aff20003800000 */
.L_x_184:
[----:B------:R-:W-:Y:S01]  /*3340*/  LEA R4, R10, UR26, 0x4 ;  /* 0x0000001a0a047c11 */ /* 0x000fe2000f8e20ff */
[----:B------:R-:W-:Y:S01]  /*3350*/  @UP4 ULEA UR4, UR22, UR26, 0x3 ;  /* 0x0000001a16044291 */ /* 0x000fe2000f8e18ff */
[----:B------:R-:W-:Y:S01]  /*3360*/  PLOP3.LUT P2, PT, PT, PT, PT, 0x80, 0x8 ;  /* 0x000000000008781c */ /* 0x000fe20003f4f070 */
[----:B------:R-:W-:Y:S01]  /*3370*/  ULEA UR30, UR31, UR26, 0x3 ;  /* 0x0000001a1f1e7291 */ /* 0x000fe2000f8e18ff */
[----:B------:R-:W-:Y:S01]  /*3380*/  PRMT R3, RZ, 0x654, R3 ;  /* 0x00000654ff037816 */ /* 0x000fe20000000003 */
[----:B------:R-:W-:Y:S01]  /*3390*/  ULEA UR11, UR31, UR42, 0x8 ;  /* 0x0000002a1f0b7291 */ /* 0x000fe2000f8e40ff */
[----:B------:R-:W2:Y:S01]  /*33a0*/  LDS.128 R4, [R4+0xf0] ;  /* 0x0000f00004047984 */ /* 0x000ea20000000c00 */
[----:B-1----:R-:W-:Y:S02]  /*33b0*/  @P0 SHF.L.U32 R2, R8, 0x1f, RZ ;  /* 0x0000001f08020819 */ /* 0x002fe400000006ff */
[----:B------:R-:W-:Y:S01]  /*33c0*/  SHF.L.U32 R0, R11, 0x1f, RZ ;  /* 0x0000001f0b007819 */ /* 0x000fe200000006ff */
[----:B------:R-:W-:Y:S01]  /*33d0*/  @!PT LDS RZ, [RZ] ;  /* 0x00000000fffff984 */ /* 0x000fe20000000800 */
[----:B------:R-:W-:Y:S01]  /*33e0*/  @!PT LDS RZ, [RZ] ;  /* 0x00000000fffff984 */ /* 0x000fe20000000800 */
[----:B------:R-:W-:Y:S01]  /*33f0*/  @!PT LDS RZ, [RZ] ;  /* 0x00000000fffff984 */ /* 0x000fe20000000800 */
[----:B------:R-:W-:Y:S01]  /*3400*/  @!PT LDS RZ, [RZ] ;  /* 0x00000000fffff984 */ /* 0x000fe20000000800 */
[----:B------:R1:W-:Y:S06]  /*3410*/  MEMBAR.ALL.CTA ;  /* 0x0000000000007992 */ /* 0x0003ec0000008000 */
[----:B-1----:R-:W1:Y:S02]  /*3420*/  FENCE.VIEW.ASYNC.S ;  /* 0x00000000000073c6 */ /* 0x002e640000000000 */
[----:B-1----:R1:W-:Y:S01]  /*3430*/  SYNCS.ARRIVE.TRANS64.RED.A1T0 RZ, [R3+URZ], RZ ;  /* 0x000000ff03ff79a7 */ /* 0x0023e200081004ff */
[----:B------:R1:W3:Y:S01]  /*3440*/  @P0 SYNCS.PHASECHK.TRANS64.TRYWAIT P2, [UR4], R2 ;  /* 0x00000002ff0005a7 */ /* 0x0002e20008041104 */
[----:B--2---:R-:W-:Y:S01]  /*3450*/  LOP3.LUT P1, RZ, R6, 0x1, RZ, 0xc0, !PT ;  /* 0x0000000106ff7812 */ /* 0x004fe2000782c0ff */
[----:B------:R-:W2:Y:S02]  /*3460*/  SYNCS.PHASECHK.TRANS64.TRYWAIT P0, [UR30+0xb0], R0 ;  /* 0x0000b000ff0075a7 */ /* 0x000ea4000800111e */
[----:B-123--:R-:W-:Y:S10]  /*3470*/  @!P0 BRA `(.L_x_60) ;  /* 0x000000a800688947 */ /* 0x00eff40003800000 */
.L_x_186:
[----:B------:R-:W-:Y:S01]  /*3480*/  IADD3 R10, PT, PT, R10, 0x1, RZ ;  /* 0x000000010a0a7810 */ /* 0x000fe20007ffe0ff */
[----:B------:R-:W-:Y:S06]  /*3490*/  BRA.U !UP4, `(.L_x_61) ;  /* 0x000000010cc07547 */ /* 0x000fec000b800000 */
[----:B------:R-:W-:Y:S01]  /*34a0*/  UPLOP3.LUT UP2, UPT, UPT, UPT, UPT, 0x40, 0x4 ;  /* 0x000000000004789c */ /* 0x000fe20003f4e870 */
[----:B------:R-:W-:Y:S01]  /*34b0*/  UMOV UR24, UR41 ;  /* 0x0000002900187c82 */ /* 0x000fe20008000000 */
[----:B------:R-:W-:Y:S01]  /*34c0*/  UMOV UR23, UR40 ;  /* 0x0000002800177c82 */ /* 0x000fe20008000000 */
[----:B------:R-:W-:-:S08]  /*34d0*/  UMOV UR10, UR22 ;  /* 0x00000016000a7c82 */ /* 0x000fd00008000000 */
.L_x_64:
[----:B------:R-:W-:Y:S02]  /*34e0*/  UIADD3 UR24, UPT, UPT, UR24, 0x1, URZ ;  /* 0x0000000118187890 */ /* 0x000fe4000fffe0ff */
[----:B--2---:R-:W-:Y:S02]  /*34f0*/  ULEA UR5, UR10, UR26, 0x3 ;  /* 0x0000001a0a057291 */ /* 0x004fe4000f8e18ff */
[----:B------:R-:W-:Y:S01]  /*3500*/  UISETP.NE.AND UP3, UPT, UR24, URZ, UPT ;  /* 0x000000ff1800728c */ /* 0x000fe2000bf65270 */
[----:B---3--:R-:W-:Y:S10]  /*3510*/  @P2 BRA `(.L_x_62) ;  /* 0x00000000000c2947 */ /* 0x008ff40003800000 */
[----:B-1----:R-:W-:Y:S04]  /*3520*/  SHF.L.U32 R2, R8, 0x1f, RZ ;  /* 0x0000001f08027819 */ /* 0x002fe800000006ff */
[----:B------:R-:W1:Y:S02]  /*3530*/  SYNCS.PHASECHK.TRANS64.TRYWAIT P0, [UR5], R2 ;  /* 0x00000002ff0075a7 */ /* 0x000e640008001105 */
[----:B-1----:R-:W-:Y:S05]  /*3540*/  @!P0 BRA `(.L_x_63) ;  /* 0x000000a8004c8947 */ /* 0x002fea0003800000 */
.L_x_62:
[----:B------:R-:W-:Y:S01]  /*3550*/  UISETP.NE.AND UP0, UPT, UR23, 0x1, UPT ;  /* 0x000000011700788c */ /* 0x000fe2000bf05270 */
[----:B------:R-:W-:Y:S01]  /*3560*/  PLOP3.LUT P2, PT, PT, PT, PT, 0x80, 0x8 ;  /* 0x000000000008781c */ /* 0x000fe20003f4f070 */
[----:B------:R-:W-:Y:S02]  /*3570*/  UIADD3 UR4, UPT, UPT, UR10, 0x1, URZ ;  /* 0x000000010a047890 */ /* 0x000fe4000fffe0ff */
[----:B------:R-:W-:Y:S02]  /*3580*/  UIADD3 UR25, UPT, UPT, UR5, 0x18, URZ ;  /* 0x0000001805197890 */ /* 0x000fe4000fffe0ff */
[----:B------:R-:W-:Y:S01]  /*3590*/  UISETP.NE.AND UP1, UPT, UR4, 0x3, UPT ;  /* 0x000000030400788c */ /* 0x000fe2000bf25270 */
[----:B------:R-:W-:Y:S01]  /*35a0*/  PLOP3.LUT P0, PT, PT, PT, UP0, 0x80, 0x8 ;  /* 0x000000000008781c */ /* 0x000fe20003f0f008 */
[----:B------:R-:W-:Y:S02]  /*35b0*/  UIADD3 UR23, UPT, UPT, UR23, -0x1, URZ ;  /* 0xffffffff17177890 */ /* 0x000fe4000fffe0ff */
[----:B------:R-:W-:Y:S02]  /*35c0*/  USEL UR6, URZ, 0x1, UP1 ;  /* 0x00000001ff067887 */ /* 0x000fe40008800000 */
[----:B------:R-:W-:Y:S01]  /*35d0*/  USEL UR22, UR4, URZ, UP1 ;  /* 0x000000ff04167287 */ /* 0x000fe20008800000 */
[----:B------:R-:W-:Y:S01]  /*35e0*/  UMOV UR7, 0x40004040 ;  /* 0x4000404000077882 */ /* 0x000fe20000000000 */
[----:B------:R-:W-:Y:S02]  /*35f0*/  UMOV UR5, 0x40004040 ;  /* 0x4000404000057882 */ /* 0x000fe40000000000 */
[----:B------:R-:W-:Y:S01]  /*3600*/  @UP0 ULEA UR4, UR22, UR26, 0x3 ;  /* 0x0000001a16040291 */ /* 0x000fe2000f8e18ff */
[----:B------:R-:W-:Y:S01]  /*3610*/  LOP3.LUT R8, R8, UR6, RZ, 0x3c, !PT ;  /* 0x0000000608087c12 */ /* 0x000fe2000f8e3cff */
[----:B------:R-:W-:Y:S01]  /*3620*/  ULEA UR6, UR10, UR29, 0xb ;  /* 0x0000001d0a067291 */ /* 0x000fe2000f8e58ff */
[----:B------:R-:W-:Y:S02]  /*3630*/  UMOV UR21, 0x40004040 ;  /* 0x4000404000157882 */ /* 0x000fe40000000000 */
[----:B-1----:R-:W-:Y:S01]  /*3640*/  @P0 SHF.L.U32 R0, R8, 0x1f, RZ ;  /* 0x0000001f08000819 */ /* 0x002fe200000006ff */
[----:B------:R-:W-:Y:S02]  /*3650*/  UIADD3 UR20, UPT, UPT, UR6, 0x2, URZ ;  /* 0x0000000206147890 */ /* 0x000fe4000fffe0ff */
[----:B------:R-:W-:Y:S01]  /*3660*/  UIADD3 UR16, UPT, UPT, UR6, 0x4, URZ ;  /* 0x0000000406107890 */ /* 0x000fe2000fffe0ff */
[----:B------:R2:W3:Y:S01]  /*3670*/  @P0 SYNCS.PHASECHK.TRANS64.TRYWAIT P2, [UR4], R0 ;  /* 0x00000000ff0005a7 */ /* 0x0004e20008041104 */
[----:B------:R-:W-:Y:S02]  /*3680*/  ULEA UR4, UR10, UR28, 0xa ;  /* 0x0000001c0a047291 */ /* 0x000fe4000f8e50ff */
[----:B------:R-:W-:Y:S02]  /*3690*/  UIADD3 UR12, UPT, UPT, UR6, 0x6, URZ ;  /* 0x00000006060c7890 */ /* 0x000fe4000fffe0ff */
[----:B------:R-:W-:Y:S02]  /*36a0*/  UIADD3 UR18, UPT, UPT, UR4, 0x2, URZ ;  /* 0x0000000204127890 */ /* 0x000fe4000fffe0ff */
[----:B------:R-:W-:Y:S02]  /*36b0*/  UIADD3 UR14, UPT, UPT, UR4, 0x4, URZ ;  /* 0x00000004040e7890 */ /* 0x000fe4000fffe0ff */
[----:B------:R-:W-:Y:S01]  /*36c0*/  UIADD3 UR8, UPT, UPT, UR4, 0x6, URZ ;  /* 0x0000000604087890 */ /* 0x000fe2000fffe0ff */
[----:B------:R2:W-:Y:S01]  /*36d0*/  UTCHMMA gdesc[UR4], gdesc[UR6], tmem[UR11], tmem[UR38], idesc[UR39], UP2 ;  /* 0x00ff2606040075ea */ /* 0x0005e2000900000b */
[----:B------:R-:W-:Y:S01]  /*36e0*/  UPLOP3.LUT UP2, UPT, UPT, UPT, UPT, 0x80, 0x8 ;  /* 0x000000000008789c */ /* 0x000fe20003f4f070 */
[----:B------:R-:W-:Y:S01]  /*36f0*/  UMOV UR19, 0x40004040 ;  /* 0x4000404000137882 */ /* 0x000fe20000000000 */
[----:B------:R-:W-:Y:S01]  /*3700*/  UMOV UR17, 0x40004040 ;  /* 0x4000404000117882 */ /* 0x000fe20000000000 */
[----:B------:R2:W-:Y:S01]  /*3710*/  UTCHMMA gdesc[UR18], gdesc[UR20], tmem[UR11], tmem[UR36], idesc[UR37], UPT ;  /* 0x00ff2414120075ea */ /* 0x0005e2000b80000b */
[----:B------:R-:W-:Y:S01]  /*3720*/  UMOV UR15, 0x40004040 ;  /* 0x40004040000f7882 */ /* 0x000fe20000000000 */
[----:B------:R-:W-:Y:S01]  /*3730*/  UMOV UR13, 0x40004040 ;  /* 0x40004040000d7882 */ /* 0x000fe20000000000 */
[----:B------:R-:W-:Y:S01]  /*3740*/  UMOV UR9, 0x40004040 ;  /* 0x4000404000097882 */ /* 0x000fe20000000000 */
[----:B------:R2:W-:Y:S01]  /*3750*/  UTCHMMA gdesc[UR14], gdesc[UR16], tmem[UR11], tmem[UR34], idesc[UR35], UPT ;  /* 0x00ff22100e0075ea */ /* 0x0005e2000b80000b */
[----:B------:R2:W-:Y:S01]  /*3760*/  UTCHMMA gdesc[UR8], gdesc[UR12], tmem[UR11], tmem[UR32], idesc[UR33], UPT ;  /* 0x00ff200c080075ea */ /* 0x0005e2000b80000b */
[----:B------:R2:W-:Y:S01]  /*3770*/  UTCBAR.MULTICAST [UR25], URZ, UR27 ;  /* 0x000000ff190073e9 */ /* 0x0005e2000800081b */
[----:B------:R-:W-:Y:S01]  /*3780*/  UMOV UR10, UR22 ;  /* 0x00000016000a7c82 */ /* 0x000fe20008000000 */
[----:B------:R-:W-:Y:S05]  /*3790*/  BRA.U UP3, `(.L_x_64) ;  /* 0xfffffffd03507547 */ /* 0x000fea000b83ffff */
.L_x_61:
[----:B--2---:R-:W-:Y:S01]  /*37a0*/  UIADD3 UR4, UPT, UPT, UR31, 0x1, URZ ;  /* 0x000000011f047890 */ /* 0x004fe2000fffe0ff */
[C---:B------:R-:W-:Y:S01]  /*37b0*/  ISETP.NE.AND P0, PT, R10.reuse, 0x2, PT ;  /* 0x000000020a00780c */ /* 0x040fe20003f05270 */
[----:B------:R-:W-:Y:S02]  /*37c0*/  UIADD3 UR5, UPT, UPT, UR30, 0xa0, URZ ;  /* 0x000000a01e057890 */ /* 0x000fe4000fffe0ff */
[----:B------:R-:W-:Y:S01]  /*37d0*/  UISETP.NE.AND UP0, UPT, UR4, 0x2, UPT ;  /* 0x000000020400788c */ /* 0x000fe2000bf05270 */
[----:B-1----:R-:W-:Y:S02]  /*37e0*/  SEL R0, RZ, 0x1, P0 ;  /* 0x00000001ff007807 */ /* 0x002fe40000000000 */
[----:B------:R-:W-:Y:S01]  /*37f0*/  SEL R10, R10, RZ, P0 ;  /* 0x000000ff0a0a7207 */ /* 0x000fe20000000000 */
[----:B------:R-:W-:Y:S01]  /*3800*/  USEL UR6, URZ, 0x1, UP0 ;  /* 0x00000001ff067887 */ /* 0x000fe20008000000 */
[----:B------:R-:W-:Y:S01]  /*3810*/  LOP3.LUT R9, R9, R0, RZ, 0x3c, !PT ;  /* 0x0000000009097212 */ /* 0x000fe200078e3cff */
[----:B------:R-:W-:Y:S01]  /*3820*/  USEL UR31, UR4, URZ, UP0 ;  /* 0x000000ff041f7287 */ /* 0x000fe20008000000 */
[----:B------:R1:W-:Y:S03]  /*3830*/  UTCBAR [UR5], URZ ;  /* 0x000000ff050073e9 */ /* 0x0003e600080000ff */
[----:B------:R-:W-:Y:S01]  /*3840*/  LOP3.LUT R11, R11, UR6, RZ, 0x3c, !PT ;  /* 0x000000060b0b7c12 */ /* 0x000fe2000f8e3cff */
[----:B------:R-:W-:Y:S07]  /*3850*/  @P1 BRA `(.L_x_65) ;  /* 0xfffffff800a01947 */ /* 0x000fee000383ffff */
[----:B------:R-:W2:Y:S01]  /*3860*/  S2UR UR7, SR_CgaCtaId ;  /* 0x00000000000779c3 */ /* 0x000ea20000008800 */
[----:B------:R-:W-:Y:S01]  /*3870*/  ELECT P0, URZ, PT ;  /* 0x0000000000ff782f */ /* 0x000fe20003800000 */
[----:B------:R-:W-:Y:S01]  /*3880*/  IMAD.MOV.U32 R0, RZ, RZ, 0x1 ;  /* 0x00000001ff007424 */ /* 0x000fe200078e00ff */
[----:B------:R-:W-:Y:S01]  /*3890*/  UIADD3 UR26, UPT, UPT, UR26, 0xb0, URZ ;  /* 0x000000b01a1a7890 */ /* 0x000fe2000fffe0ff */
[----:B------:R-:W-:Y:S01]  /*38a0*/  SHF.L.U32 R2, R11, 0x1f, RZ ;  /* 0x0000001f0b027819 */ /* 0x000fe200000006ff */
[----:B------:R-:W-:-:S03]  /*38b0*/  UMOV UR4, 0x40 ;  /* 0x0000004000047882 */ /* 0x000fc60000000000 */
[----:B------:R-:W-:Y:S01]  /*38c0*/  UVIRTCOUNT.DEALLOC.SMPOOL 0x80 ;  /* 0x000000800000784c */ /* 0x000fe20000000000 */
[----:B--2---:R-:W-:Y:S02]  /*38d0*/  ULEA UR7, UR7, UR4, 0x18 ;  /* 0x0000000407077291 */ /* 0x004fe4000f8ec0ff */
[----:B------:R-:W-:-:S07]  /*38e0*/  ULEA UR4, UR31, UR26, 0x3 ;  /* 0x0000001a1f047291 */ /* 0x000fce000f8e18ff */
[----:B------:R2:W-:Y:S02]  /*38f0*/  @P0 STS.U8 [UR7+0x1c], R0 ;  /* 0x00001c00ff000988 */ /* 0x0005e40008000007 */
[----:B------:R-:W4:Y:S02]  /*3900*/  SYNCS.PHASECHK.TRANS64.TRYWAIT P0, [UR4], R2 ;  /* 0x00000002ff0075a7 */ /* 0x000f240008001104 */
[----:B--2-4-:R-:W-:Y:S05]  /*3910*/  @!P0 BRA `(.L_x_66) ;  /* 0x000000a400708947 */ /* 0x014fea0003800000 */
.L_x_189:
[----:B------:R-:W-:-:S04]  /*3920*/  UIADD3 UR4, UPT, UPT, UR31, 0x1, URZ ;  /* 0x000000011f047890 */ /* 0x000fc8000fffe0ff */
[----:B------:R-:W-:-:S04]  /*3930*/  UISETP.NE.AND UP0, UPT, UR4, 0x2, UPT ;  /* 0x000000020400788c */ /* 0x000fc8000bf05270 */
[----:B-1----:R-:W-:Y:S02]  /*3940*/  USEL UR5, URZ, 0x1, UP0 ;  /* 0x00000001ff057887 */ /* 0x002fe40008000000 */
[----:B------:R-:W-:-:S04]  /*3950*/  USEL UR4, UR4, URZ, UP0 ;  /* 0x000000ff04047287 */ /* 0x000fc80008000000 */
[----:B------:R-:W-:Y:S01]  /*3960*/  ULEA UR4, UR4, UR26, 0x3 ;  /* 0x0000001a04047291 */ /* 0x000fe2000f8e18ff */
[----:B--2---:R-:W-:-:S04]  /*3970*/  LOP3.LUT R2, R11, UR5, RZ, 0x3c, !PT ;  /* 0x000000050b027c12 */ /* 0x004fc8000f8e3cff */
[----:B------:R-:W-:-:S04]  /*3980*/  SHF.L.U32 R2, R2, 0x1f, RZ ;  /* 0x0000001f02027819 */ /* 0x000fc800000006ff */
[----:B------:R-:W1:Y:S02]  /*3990*/  SYNCS.PHASECHK.TRANS64.TRYWAIT P0, [UR4], R2 ;  /* 0x00000002ff0075a7 */ /* 0x000e640008001104 */
[----:B-1----:R-:W-:Y:S05]  /*39a0*/  @!P0 BRA `(.L_x_67) ;  /* 0x000000a400648947 */ /* 0x002fea0003800000 */
.L_x_191:
[----:B------:R-:W-:Y:S01]  /*39b0*/  NOP ;  /* 0x0000000000007918 */ /* 0x000fe20000000000 */
[----:B-1----:R-:W1:Y:S01]  /*39c0*/  LDS R0, [UR7+0x14] ;  /* 0x00001407ff007984 */ /* 0x002e620008000800 */
[----:B------:R-:W-:Y:S01]  /*39d0*/  ULOP3.LUT UR4, UR42, 0xffff, URZ, 0xc0, !UPT ;  /* 0x0000ffff2a047892 */ /* 0x000fe2000f8ec0ff */
[----:B------:R-:W-:Y:S01]  /*39e0*/  UMOV UR5, 0xffff ;  /* 0x0000ffff00057882 */ /* 0x000fe20000000000 */
[----:B------:R-:W-:Y:S02]  /*39f0*/  UMOV UR6, 0x1 ;  /* 0x0000000100067882 */ /* 0x000fe40000000000 */
[----:B------:R-:W-:-:S04]  /*3a00*/  USHF.R.U32.HI UR4, URZ, 0x5, UR4 ;  /* 0x00000005ff047899 */ /* 0x000fc80008011604 */
[----:B------:R-:W-:Y:S02]  /*3a10*/  USHF.L.U32 UR5, UR5, UR4, URZ ;  /* 0x0000000405057299 */ /* 0x000fe400080006ff */
[----:B------:R-:W-:-:S04]  /*3a20*/  USHF.L.U32 UR4, UR6, UR4, URZ ;  /* 0x0000000406047299 */ /* 0x000fc800080006ff */
[----:B-1----:R-:W-:-:S04]  /*3a30*/  LOP3.LUT R0, R0, UR5, RZ, 0xc0, !PT ;  /* 0x0000000500007c12 */ /* 0x002fc8000f8ec0ff */
[----:B------:R-:W-:-:S13]  /*3a40*/  ISETP.NE.AND P0, PT, R0, UR5, PT ;  /* 0x0000000500007c0c */ /* 0x000fda000bf05270 */
[----:B------:R-:W-:Y:S05]  /*3a50*/  @P0 BRA `(.L_x_68) ;  /* 0x0000000000580947 */ /* 0x000fea0003800000 */
[----:B------:R-:W1:Y:S02]  /*3a60*/  LDS R0, [UR7+0x18] ;  /* 0x00001807ff007984 */ /* 0x000e640008000800 */
[----:B-1----:R-:W-:-:S04]  /*3a70*/  LOP3.LUT R0, R0, UR4, RZ, 0xc0, !PT ;  /* 0x0000000400007c12 */ /* 0x002fc8000f8ec0ff */
[----:B------:R-:W-:-:S13]  /*3a80*/  ISETP.NE.AND P0, PT, R0, UR4, PT ;  /* 0x0000000400007c0c */ /* 0x000fda000bf05270 */
[----:B------:R-:W-:Y:S05]  /*3a90*/  @P0 BRA `(.L_x_69) ;  /* 0x00000000003c0947 */ /* 0x000fea0003800000 */
[----:B------:R-:W1:Y:S01]  /*3aa0*/  S2R R2, SR_LANEID ;  /* 0x0000000000027919 */ /* 0x000e620000000000 */
[----:B------:R-:W-:-:S06]  /*3ab0*/  ULOP3.LUT UR5, URZ, UR5, URZ, 0x33, !UPT ;  /* 0x00000005ff057292 */ /* 0x000fcc000f8e33ff */
[----:B------:R-:W-:-:S04]  /*3ac0*/  IMAD.U32 R0, RZ, RZ, UR5 ;  /* 0x00000005ff007e24 */ /* 0x000fc8000f8e00ff */
[----:B------:R2:W4:Y:S02]  /*3ad0*/  REDUX UR8, R0 ;  /* 0x00000000000873c4 */ /* 0x0005240000000000 */
[----:B------:R1:W-:Y:S01]  /*3ae0*/  UTCATOMSWS.AND URZ, UR5 ;  /* 0x0000000500ff79e3 */ /* 0x0003e20008000000 */
[----:B--2---:R-:W-:Y:S01]  /*3af0*/  LOP3.LUT R0, RZ, UR4, RZ, 0x33, !PT ;  /* 0x00000004ff007c12 */ /* 0x004fe2000f8e33ff */
[----:B------:R-:W-:Y:S02]  /*3b00*/  VOTEU.ANY UR4, UPT, PT ;  /* 0x0000000000047886 */ /* 0x000fe400038e0100 */
[----:B------:R-:W-:Y:S02]  /*3b10*/  UFLO.U32 UR4, UR4 ;  /* 0x00000004000472bd */ /* 0x000fe400080e0000 */
[----:B------:R-:W2:Y:S04]  /*3b20*/  REDUX UR6, R0 ;  /* 0x00000000000673c4 */ /* 0x000ea80000000000 */
[----:B-1----:R-:W-:-:S02]  /*3b30*/  ISETP.EQ.U32.AND P0, PT, R2, UR4, PT ;  /* 0x0000000402007c0c */ /* 0x002fc4000bf02070 */
[----:B----4-:R-:W-:-:S11]  /*3b40*/  MOV R2, UR8 ;  /* 0x0000000800027c02 */ /* 0x010fd60008000f00 */
[----:B------:R1:W-:Y:S01]  /*3b50*/  @P0 ATOMS.AND RZ, [UR7+0x14], R2 ;  /* 0x00001402ffff098c */ /* 0x0003e2000a800007 */
[----:B--2---:R-:W-:-:S05]  /*3b60*/  IMAD.U32 R0, RZ, RZ, UR6 ;  /* 0x00000006ff007e24 */ /* 0x004fca000f8e00ff */
[----:B------:R1:W-:Y:S01]  /*3b70*/  @P0 ATOMS.AND RZ, [UR7+0x18], R0 ;  /* 0x00001800ffff098c */ /* 0x0003e2000a800007 */
[----:B------:R-:W-:Y:S05]  /*3b80*/  BRA `(.L_x_70) ;  /* 0x0000000000147947 */ /* 0x000fea0003800000 */
.L_x_69:
[----:B------:R-:W-:Y:S02]  /*3b90*/  MOV R2, 0x3bb0 ;  /* 0x00003bb000027802 */ /* 0x000fe40000000f00 */
[----:B---3-5:R-:W-:Y:S05]  /*3ba0*/  CALL.REL.NOINC `($__internal_0_$__cuda_sm10x_tcgen05_guardrail_trap_col_being_dealloced_not_returned_by_alloc) ;  /* 0x000000a800fc7944 */ /* 0x028fea0003c00000 */
[----:B------:R-:W-:Y:S05]  /*3bb0*/  BRA `(.L_x_70) ;  /* 0x0000000000087947 */ /* 0x000fea0003800000 */
.L_x_68:
[----:B------:R-:W-:Y:S02]  /*3bc0*/  MOV R2, 0x3be0 ;  /* 0x00003be000027802 */ /* 0x000fe40000000f00 */
[----:B---3-5:R-:W-:Y:S05]  /*3bd0*/  CALL.REL.NOINC `($__internal_2_$__cuda_sm10x_tcgen05_guardrail_trap_unallocated_columns_being_dealloced) ;  /* 0x000000ac00087944 */ /* 0x028fea0003c00000 */
.L_x_70:
[----:B------:R-:W-:Y:S01]  /*3be0*/  NOP ;  /* 0x0000000000007918 */ /* 0x000fe20000000000 */
[----:B------:R-:W-:Y:S05]  /*3bf0*/  EXIT ;  /* 0x000000000000794d */ /* 0x000fea0003800000 */
.L_x_54:
[----:B------:R-:W-:-:S09]  /*3c00*/  UISETP.NE.OR UP0, UPT, UR17, 0x3, !UP3 ;  /* 0x000000031100788c */ /* 0x000fd2000df05670 */
[----:B------:R-:W-:Y:S05]  /*3c10*/  BRA.U UP0, `(.L_x_71) ;  /* 0x0000001500c87547 */ /* 0x000fea000b800000 */
[----:B------:R-:W1:Y:S01]  /*3c20*/  S2UR UR10, SR_CgaCtaId ;  /* 0x00000000000a79c3 */ /* 0x000e620000008800 */
[----:B------:R-:W2:Y:S01]  /*3c30*/  LDCU UR46, c[0x0][0x370] ;  /* 0x00006e00ff2e77ac */ /* 0x000ea20008000800 */
[----:B------:R-:W-:Y:S01]  /*3c40*/  HFMA2 R14, -RZ, RZ, 0, 0 ;  /* 0x00000000ff0e7431 */ /* 0x000fe200000001ff */
[----:B------:R-:W-:Y:S01]  /*3c50*/  MOV R13, RZ ;  /* 0x000000ff000d7202 */ /* 0x000fe20000000f00 */
[----:B------:R-:W-:Y:S01]  /*3c60*/  HFMA2 R7, -RZ, RZ, 0, 2 ;  /* 0x00004000ff077431 */ /* 0x000fe200000001ff */
[----:B------:R-:W2:Y:S03]  /*3c70*/  LDCU.128 UR48, c[0x0][0xb10] ;  /* 0x00016200ff3077ac */ /* 0x000ea60008000c00 */
[----:B------:R-:W3:Y:S01]  /*3c80*/  LDC.64 R16, c[0x0][0x348] ;  /* 0x0000d200ff107b82 */ /* 0x000ee20000000a00 */
[----:B------:R-:W4:Y:S01]  /*3c90*/  LDCU UR39, c[0x0][0x374] ;  /* 0x00006e80ff2777ac */ /* 0x000f220008000800 */
[----:B------:R-:W1:Y:S06]  /*3ca0*/  LDCU UR15, c[0x0][0xb0c] ;  /* 0x00016180ff0f77ac */ /* 0x000e6c0008000800 */
[----:B------:R-:W3:Y:S01]  /*3cb0*/  LDC.64 R2, c[0x0][0x888] ;  /* 0x00022200ff027b82 */ /* 0x000ee20000000a00 */
[----:B------:R-:W3:Y:S01]  /*3cc0*/  LDCU UR54, c[0x0][0xb20] ;  /* 0x00016400ff3677ac */ /* 0x000ee20008000800 */
[----:B------:R-:W3:Y:S06]  /*3cd0*/  LDCU UR4, c[0x0][0xb30] ;  /* 0x00016600ff0477ac */ /* 0x000eec0008000800 */
[----:B------:R-:W3:Y:S01]  /*3ce0*/  LDC.64 R4, c[0x0][0x890] ;  /* 0x00022400ff047b82 */ /* 0x000ee20000000a00 */
[----:B------:R-:W-:Y:S01]  /*3cf0*/  UMOV UR21, 0x400 ;  /* 0x0000040000157882 */ /* 0x000fe20000000000 */
[----:B--2---:R-:W-:-:S02]  /*3d00*/  UIMAD.WIDE.U32 UR6, UR46, UR48, URZ ;  /* 0x000000302e0672a5 */ /* 0x004fc4000f8e00ff */
[----:B----4-:R-:W-:Y:S02]  /*3d10*/  UIMAD.WIDE.U32 UR8, UR39, UR51, URZ ;  /* 0x00000033270872a5 */ /* 0x010fe4000f8e00ff */
[----:B-1----:R-:W-:Y:S02]  /*3d20*/  ULEA UR21, UR10, UR21, 0x18 ;  /* 0x000000150a157291 */ /* 0x002fe4000f8ec0ff */
[----:B------:R-:W-:Y:S02]  /*3d30*/  UPLOP3.LUT UP1, UPT, UPT, UPT, UPT, 0x40, 0x4 ;  /* 0x000000000004789c */ /* 0x000fe40003f2e870 */
[----:B------:R-:W-:Y:S02]  /*3d40*/  UIADD3 UR41, UPT, UPT, UR21, 0x30, URZ ;  /* 0x0000003015297890 */ /* 0x000fe4000fffe0ff */
[----:B------:R-:W-:Y:S02]  /*3d50*/  UIADD3 UR33, UPT, UPT, UR21, 0x38, URZ ;  /* 0x0000003815217890 */ /* 0x000fe4000fffe0ff */
[----:B------:R-:W-:-:S02]  /*3d60*/  UIADD3 UR25, UPT, UPT, UR21, 0x40, URZ ;  /* 0x0000004015197890 */ /* 0x000fc4000fffe0ff */
[----:B------:R-:W-:Y:S01]  /*3d70*/  UIADD3 UR17, UPT, UPT, UR21, 0x48, URZ ;  /* 0x0000004815117890 */ /* 0x000fe2000fffe0ff */
[----:B------:R-:W-:Y:S01]  /*3d80*/  UMOV UR6, UR7 ;  /* 0x0000000700067c82 */ /* 0x000fe20008000000 */
[----:B------:R-:W-:Y:S01]  /*3d90*/  UMOV UR47, UR9 ;  /* 0x00000009002f7c82 */ /* 0x000fe20008000000 */
[----:B------:R-:W-:Y:S02]  /*3da0*/  UISETP.GE.AND UP0, UPT, UR45, 0x1, UPT ;  /* 0x000000012d00788c */ /* 0x000fe4000bf06270 */
[----:B------:R-:W-:Y:S01]  /*3db0*/  UISETP.NE.AND UP4, UPT, UR45, 0x1, UPT ;  /* 0x000000012d00788c */ /* 0x000fe2000bf85270 */
[----:B------:R-:W1:Y:S01]  /*3dc0*/  LDCU.64 UR22, c[0x0][0xb28] ;  /* 0x00016500ff1677ac */ /* 0x000e620008000a00 */
[----:B------:R-:W-:Y:S02]  /*3dd0*/  UISETP.NE.AND UP6, UPT, UR15, 0x1, UPT ;  /* 0x000000010f00788c */ /* 0x000fe4000bfc5270 */
[----:B------:R-:W-:Y:S02]  /*3de0*/  UISETP.NE.AND UP5, UPT, UR50, 0x1, UPT ;  /* 0x000000013200788c */ /* 0x000fe4000bfa5270 */
[----:B------:R-:W-:-:S02]  /*3df0*/  USHF.R.U32.HI UR52, URZ, UR49, UR6 ;  /* 0x00000031ff347299 */ /* 0x000fc40008011606 */
[----:B------:R-:W-:Y:S02]  /*3e00*/  UPRMT UR37, UR10, 0x654, UR41 ;  /* 0x000006540a257896 */ /* 0x000fe40008000029 */
[----:B------:R-:W-:Y:S02]  /*3e10*/  UPRMT UR31, UR10, 0x654, UR33 ;  /* 0x000006540a1f7896 */ /* 0x000fe40008000021 */
[----:B------:R-:W-:Y:S02]  /*3e20*/  UPRMT UR30, UR10, 0x654, UR25 ;  /* 0x000006540a1e7896 */ /* 0x000fe40008000019 */
[----:B------:R-:W-:Y:S02]  /*3e30*/  UPRMT UR29, UR10, 0x654, UR17 ;  /* 0x000006540a1d7896 */ /* 0x000fe40008000011 */
[----:B---3--:R-:W-:Y:S02]  /*3e40*/  USHF.R.U32.HI UR47, URZ, UR54, UR47 ;  /* 0x00000036ff2f7299 */ /* 0x008fe4000801162f */
[----:B------:R-:W-:-:S11]  /*3e50*/  UISETP.NE.AND UP3, UPT, UR4, 0x1, UPT ;  /* 0x000000010400788c */ /* 0x000fd6000bf65270 */
.L_x_86:
[C---:B------:R-:W-:Y:S02]  /*3e60*/  LEA R12, R14.reuse, UR21, 0x3 ;  /* 0x000000150e0c7c11 */ /* 0x040fe4000f8e18ff */
[----:B------:R-:W-:Y:S02]  /*3e70*/  SHF.L.U32 R0, R13, 0x1f, RZ ;  /* 0x0000001f0d007819 */ /* 0x000fe400000006ff */
[----:B------:R-:W-:Y:S02]  /*3e80*/  LEA R8, R14, UR21, 0x4 ;  /* 0x000000150e087c11 */ /* 0x000fe4000f8e20ff */
[----:B--2---:R-:W2:Y:S02]  /*3e90*/  SYNCS.PHASECHK.TRANS64.TRYWAIT P0, [R12+URZ+0x80], R0 ;  /* 0x000080000c0075a7 */ /* 0x004ea400080011ff */
[----:B--2---:R-:W-:Y:S05]  /*3ea0*/  @!P0 BRA `(.L_x_72) ;  /* 0x000000a0003c8947 */ /* 0x004fea0003800000 */
.L_x_192:
[----:B------:R-:W3:Y:S01]  /*3eb0*/  LDS.128 R8, [R8+0xf0] ;  /* 0x0000f00008087984 */ /* 0x000ee20000000c00 */
[----:B------:R-:W-:Y:S01]  /*3ec0*/  UISETP.GE.AND UP0, UPT, UR45, 0x1, UPT ;  /* 0x000000012d00788c */ /* 0x000fe2000bf06270 */
[----:B------:R-:W-:Y:S01]  /*3ed0*/  @!PT LDS RZ, [RZ] ;  /* 0x00000000fffff984 */ /* 0x000fe20000000800 */
[----:B------:R-:W-:Y:S01]  /*3ee0*/  @!PT LDS RZ, [RZ] ;  /* 0x00000000fffff984 */ /* 0x000fe20000000800 */
[----:B------:R-:W-:Y:S01]  /*3ef0*/  @!PT LDS RZ, [RZ] ;  /* 0x00000000fffff984 */ /* 0x000fe20000000800 */
[----:B------:R-:W-:Y:S01]  /*3f00*/  @!PT LDS RZ, [RZ] ;  /* 0x00000000fffff984 */ /* 0x000fe20000000800 */
[----:B------:R4:W-:Y:S06]  /*3f10*/  MEMBAR.ALL.CTA ;  /* 0x0000000000007992 */ /* 0x0009ec0000008000 */
[----:B----4-:R-:W4:Y:S01]  /*3f20*/  FENCE.VIEW.ASYNC.S ;  /* 0x00000000000073c6 */ /* 0x010f220000000000 */
[----:B---3--:R-:W-:Y:S11]  /*3f30*/  LOP3.LUT P0, RZ, R10, 0x1, RZ, 0xc0, !PT ;  /* 0x000000010aff7812 */ /* 0x008ff6000780c0ff */
[----:B------:R-:W-:Y:S02]  /*3f40*/  @!UPT UIADD3 URZ, UPT, UPT, URZ, URZ, URZ ;  /* 0x000000fffffff290 */ /* 0x000fe4000fffe0ff */
[----:B----4-:R-:W-:Y:S01]  /*3f50*/  VOTEU.ANY UP2, P0 ;  /* 0x0000000000ff7886 */ /* 0x010fe20000040100 */
[----:B------:R-:W-:Y:S11]  /*3f60*/  PLOP3.LUT P0, PT, PT, PT, UP2, 0x80, 0x8 ;  /* 0x000000000008781c */ /* 0x000ff60003f0f028 */
[----:B------:R-:W-:Y:S02]  /*3f70*/  @!UPT UIADD3 URZ, UPT, UPT, URZ, URZ, URZ ;  /* 0x000000fffffff290 */ /* 0x000fe4000fffe0ff */
[----:B--2---:R-:W-:Y:S02]  /*3f80*/  @P0 SHF.R.U32.HI R0, RZ, 0x10, R9 ;  /* 0x00000010ff000819 */ /* 0x004fe40000011609 */
[----:B------:R-:W-:Y:S02]  /*3f90*/  @P0 MOV R6, R8 ;  /* 0x0000000800060202 */ /* 0x000fe40000000f00 */
[----:B------:R-:W-:Y:S01]  /*3fa0*/  @P0 R2UR UR4, R0 ;  /* 0x00000000000402ca */ /* 0x000fe200000e0000 */
[----:B------:R-:W-:Y:S01]  /*3fb0*/  VIADD R0, R12, 0x90 ;  /* 0x000000900c007836 */ /* 0x000fe20000000000 */
[----:B------:R-:W-:Y:S02]  /*3fc0*/  @P0 LOP3.LUT R8, R9, 0xffff, RZ, 0xc0, !PT ;  /* 0x0000ffff09080812 */ /* 0x000fe400078ec0ff */
[----:B------:R-:W-:Y:S02]  /*3fd0*/  @P0 R2UR UR6, R6 ;  /* 0x00000000060602ca */ /* 0x000fe400000e0000 */
[----:B------:R-:W-:Y:S02]  /*3fe0*/  PRMT R0, RZ, 0x654, R0 ;  /* 0x00000654ff007816 */ /* 0x000fe40000000000 */
[----:B------:R-:W-:Y:S02]  /*3ff0*/  @P0 R2UR UR5, R8 ;  /* 0x00000000080502ca */ /* 0x000fe400000e0000 */
[----:B------:R2:W-:Y:S03]  /*4000*/  SYNCS.ARRIVE.TRANS64.RED.A1T0 RZ, [R0+URZ], RZ ;  /* 0x000000ff00ff79a7 */ /* 0x0005e600081004ff */
[----:B------:R-:W-:Y:S04]  /*4010*/  @UP2 UMOV UR38, UR4 ;  /* 0x0000000400262c82 */ /* 0x000fe80008000000 */
[----:B------:R-:W-:Y:S04]  /*4020*/  @UP2 UMOV UR14, UR6 ;  /* 0x00000006000e2c82 */ /* 0x000fe80008000000 */
[----:B------:R-:W-:Y:S01]  /*4030*/  @UP2 UMOV UR13, UR5 ;  /* 0x00000005000d2c82 */ /* 0x000fe20008000000 */
[----:B------:R-:W-:Y:S05]  /*4040*/  BRA.U !UP0, `(.L_x_73) ;  /* 0x0000000108a47547 */ /* 0x000fea000b800000 */
[----:B------:R-:W-:Y:S02]  /*4050*/  UIMAD.WIDE.U32 UR18, UR13, UR51, URZ ;  /* 0x000000330d1272a5 */ /* 0x000fe4000f8e00ff */
[----:B------:R-:W-:Y:S02]  /*4060*/  UIMAD.WIDE.U32 UR26, UR14, UR48, URZ ;  /* 0x000000300e1a72a5 */ /* 0x000fe4000f8e00ff */
[----:B------:R-:W-:Y:S02]  /*4070*/  USEL UR4, UR39, UR47, !UP5 ;  /* 0x0000002f27047287 */ /* 0x000fe4000e800000 */
[----:B------:R-:W-:Y:S02]  /*4080*/  USEL UR7, UR46, UR52, !UP6 ;  /* 0x000000342e077287 */ /* 0x000fe4000f000000 */
[----:B-1----:R-:W-:Y:S02]  /*4090*/  UIMAD.WIDE.U32 UR8, UR4, UR22, URZ ;  /* 0x00000016040872a5 */ /* 0x002fe4000f8e00ff */
[----:B------:R-:W-:Y:S01]  /*40a0*/  UIMAD.WIDE.U32 UR10, UR7, UR22, URZ ;  /* 0x00000016070a72a5 */ /* 0x000fe2000f8e00ff */
[----:B------:R-:W-:Y:S02]  /*40b0*/  UMOV UR5, UR19 ;  /* 0x0000001300057c82 */ /* 0x000fe40008000000 */
[----:B------:R-:W-:Y:S03]  /*40c0*/  USHF.R.U32.HI UR6, URZ, UR54, UR5 ;  /* 0x00000036ff067299 */ /* 0x000fe60008011605 */
[----:B------:R-:W-:Y:S01]  /*40d0*/  UMOV UR5, UR27 ;  /* 0x0000001b00057c82 */ /* 0x000fe20008000000 */
[----:B------:R-:W-:Y:S02]  /*40e0*/  USEL UR6, UR13, UR6, !UP5 ;  /* 0x000000060d067287 */ /* 0x000fe4000e800000 */
[----:B------:R-:W-:Y:S03]  /*40f0*/  USHF.R.U32.HI UR12, URZ, UR49, UR5 ;  /* 0x00000031ff0c7299 */ /* 0x000fe60008011605 */
[----:B------:R-:W-:Y:S02]  /*4100*/  UMOV UR5, UR9 ;  /* 0x0000000900057c82 */ /* 0x000fe40008000000 */
[----:B------:R-:W-:Y:S03]  /*4110*/  @UP4 USHF.R.U32.HI UR4, URZ, UR23, UR5 ;  /* 0x00000017ff044299 */ /* 0x000fe60008011605 */
[----:B------:R-:W-:Y:S01]  /*4120*/  UMOV UR5, UR11 ;  /* 0x0000000b00057c82 */ /* 0x000fe20008000000 */
[----:B------:R-:W-:Y:S02]  /*4130*/  UIMAD UR4, UR45, UR4, URZ ;  /* 0x000000042d0472a4 */ /* 0x000fe4000f8e02ff */
[----:B------:R-:W-:Y:S02]  /*4140*/  @UP4 USHF.R.U32.HI UR7, URZ, UR23, UR5 ;  /* 0x00000017ff074299 */ /* 0x000fe40008011605 */
[----:B------:R-:W-:Y:S02]  /*4150*/  UIMAD.WIDE.U32 UR10, UR6, UR22, URZ ;  /* 0x00000016060a72a5 */ /* 0x000fe4000f8e00ff */
[----:B------:R-:W-:Y:S02]  /*4160*/  USEL UR5, UR14, UR12, !UP6 ;  /* 0x0000000c0e057287 */ /* 0x000fe4000f000000 */
[----:B------:R-:W-:Y:S02]  /*4170*/  UIMAD UR8, UR45, UR7, URZ ;  /* 0x000000072d0872a4 */ /* 0x000fe4000f8e02ff */
[----:B------:R-:W-:Y:S03]  /*4180*/  UISETP.GE.AND UP0, UPT, UR6, UR4, UPT ;  /* 0x000000040600728c */ /* 0x000fe6000bf06270 */
[----:B------:R-:W-:Y:S01]  /*4190*/  UMOV UR4, UR11 ;  /* 0x0000000b00047c82 */ /* 0x000fe20008000000 */
[----:B------:R-:W-:Y:S02]  /*41a0*/  UISETP.GE.OR UP0, UPT, UR5, UR8, UP0 ;  /* 0x000000080500728c */ /* 0x000fe40008706670 */
[----:B------:R-:W-:Y:S02]  /*41b0*/  USHF.R.U32.HI UR4, URZ, UR23, UR4 ;  /* 0x00000017ff047299 */ /* 0x000fe40008011604 */
[----:B------:R-:W-:Y:S02]  /*41c0*/  UIMAD.WIDE.U32 UR8, UR5, UR22, URZ ;  /* 0x00000016050872a5 */ /* 0x000fe4000f8e00ff */
[----:B------:R-:W-:Y:S04]  /*41d0*/  USEL UR10, UR6, UR4, !UP4 ;  /* 0x00000004060a7287 */ /* 0x000fe8000e000000 */
[----:B------:R-:W-:Y:S01]  /*41e0*/  UIADD3 UR11, UPT, UPT, -UR10, URZ, URZ ;  /* 0x000000ff0a0b7290 */ /* 0x000fe2000fffe1ff */
[----:B------:R-:W-:Y:S02]  /*41f0*/  @!UP0 UMOV UR4, UR9 ;  /* 0x0000000900048c82 */ /* 0x000fe40008000000 */
[----:B------:R-:W-:Y:S02]  /*4200*/  @!UP0 USHF.R.U32.HI UR4, URZ, UR23, UR4 ;  /* 0x00000017ff048299 */ /* 0x000fe40008011604 */
[----:B------:R-:W-:Y:S02]  /*4210*/  UIMAD UR8, UR45, UR11, UR6 ;  /* 0x0000000b2d0872a4 */ /* 0x000fe4000f8e0206 */
[----:B------:R-:W-:Y:S04]  /*4220*/  @!UP0 USEL UR4, UR5, UR4, !UP4 ;  /* 0x0000000405048287 */ /* 0x000fe8000e000000 */
[----:B------:R-:W-:Y:S02]  /*4230*/  @!UP0 UIMAD UR7, UR7, UR8, UR4 ;  /* 0x00000008070782a4 */ /* 0x000fe4000f8e0204 */
[----:B------:R-:W-:Y:S02]  /*4240*/  @!UP0 UIADD3 UR9, UPT, UPT, UR10, -UR4, URZ ;  /* 0x800000040a098290 */ /* 0x000fe4000fffe0ff */
[----:B------:R-:W-:Y:S02]  /*4250*/  UIADD3 UR8, UPT, UPT, -UR6, URZ, URZ ;  /* 0x000000ff06087290 */ /* 0x000fe4000fffe1ff */
[----:B------:R-:W-:Y:S02]  /*4260*/  UIADD3 UR4, UPT, UPT, -UR5, URZ, URZ ;  /* 0x000000ff05047290 */ /* 0x000fe4000fffe1ff */
[----:B------:R-:W-:Y:S03]  /*4270*/  @!UP0 UIMAD UR6, UR9, UR45, UR5 ;  /* 0x0000002d090682a4 */ /* 0x000fe6000f8e0205 */
[----:B------:R-:W-:Y:S01]  /*4280*/  @!UP0 UMOV UR5, UR7 ;  /* 0x0000000700058c82 */ /* 0x000fe20008000000 */
[----:B------:R-:W-:Y:S02]  /*4290*/  UIMAD UR7, UR15, UR4, UR14 ;  /* 0x000000040f0772a4 */ /* 0x000fe4000f8e020e */
[----:B------:R-:W-:Y:S02]  /*42a0*/  UIMAD UR4, UR50, UR8, UR13 ;  /* 0x00000008320472a4 */ /* 0x000fe4000f8e020d */
[----:B------:R-:W-:Y:S02]  /*42b0*/  UIMAD UR14, UR5, UR15, UR7 ;  /* 0x0000000f050e72a4 */ /* 0x000fe4000f8e0207 */
[----:B------:R-:W-:Y:S11]  /*42c0*/  UIMAD UR13, UR6, UR50, UR4 ;  /* 0x00000032060d72a4 */ /* 0x000ff6000f8e0204 */
[----:B------:R-:W-:Y:S01]  /*42d0*/  @!UPT UIADD3 URZ, UPT, UPT, URZ, URZ, URZ ;  /* 0x000000fffffff290 */ /* 0x000fe2000fffe0ff */
.L_x_73:
[----:B------:R-:W3:Y:S01]  /*42e0*/  @!UP3 LDCU.128 UR8, c[0x0][0xb10] ;  /* 0x00016200ff08b7ac */ /* 0x000ee20008000c00 */
[----:B------:R-:W-:Y:S01]  /*42f0*/  IMAD.MOV.U32 R10, RZ, RZ, 0x1 ;  /* 0x00000001ff0a7424 */ /* 0x000fe200078e00ff */
[C---:B------:R-:W-:Y:S02]  /*4300*/  ISETP.NE.U32.AND P1, PT, R4.reuse, RZ, PT ;  /* 0x000000ff0400720c */ /* 0x040fe40003f25070 */
[----:B------:R-:W-:Y:S02]  /*4310*/  ISETP.NE.U32.AND P0, PT, R4, RZ, PT ;  /* 0x000000ff0400720c */ /* 0x000fe40003f05070 */
[C---:B------:R-:W-:Y:S01]  /*4320*/  ISETP.NE.AND.EX P1, PT, R5.reuse, RZ, PT, P1 ;  /* 0x000000ff0500720c */ /* 0x040fe20003f25310 */
[----:B------:R-:W4:Y:S01]  /*4330*/  @!UP3 LDCU UR5, c[0x0][0xb0c] ;  /* 0x00016180ff05b7ac */ /* 0x000f220008000800 */
[----:B------:R-:W-:Y:S02]  /*4340*/  ISETP.NE.AND.EX P0, PT, R5, RZ, PT, P0 ;  /* 0x000000ff0500720c */ /* 0x000fe40003f05300 */
[----:B------:R-:W-:Y:S01]  /*4350*/  SHF.L.U32 R10, R10, 0x1f, RZ ;  /* 0x0000001f0a0a7819 */ /* 0x000fe200000006ff */
[----:B------:R-:W-:Y:S02]  /*4360*/  USHF.L.U32 UR43, UR16, 0x7, URZ ;  /* 0x00000007102b7899 */ /* 0x000fe400080006ff */
[----:B------:R-:W-:Y:S02]  /*4370*/  USHF.L.U32 UR42, UR20, 0x8, URZ ;  /* 0x00000008142a7899 */ /* 0x000fe400080006ff */
[----:B---3--:R-:W-:Y:S07]  /*4380*/  UIMAD.WIDE.U32 UR6, UR14, UR8, URZ ;  /* 0x000000080e0672a5 */ /* 0x008fee000f8e00ff */
[----:B------:R-:W-:Y:S01]  /*4390*/  @!UP3 UMOV UR4, UR7 ;  /* 0x000000070004bc82 */ /* 0x000fe20008000000 */
[----:B----4-:R-:W-:Y:S02]  /*43a0*/  @!UP3 UISETP.NE.AND UP0, UPT, UR5, 0x1, UPT ;  /* 0x000000010500b88c */ /* 0x010fe4000bf05270 */
[----:B------:R-:W-:Y:S02]  /*43b0*/  @!UP3 USHF.R.U32.HI UR4, URZ, UR9, UR4 ;  /* 0x00000009ff04b299 */ /* 0x000fe40008011604 */
[----:B------:R-:W-:Y:S02]  /*43c0*/  UIMAD.WIDE.U32 UR6, UR13, UR11, URZ ;  /* 0x0000000b0d0672a5 */ /* 0x000fe4000f8e00ff */
[----:B------:R-:W-:Y:S02]  /*43d0*/  @!UP3 USEL UR8, UR14, UR4, !UP0 ;  /* 0x000000040e08b287 */ /* 0x000fe4000c000000 */
[----:B------:R-:W-:Y:S03]  /*43e0*/  @!UP3 UISETP.NE.AND UP0, UPT, UR10, 0x1, UPT ;  /* 0x000000010a00b88c */ /* 0x000fe6000bf05270 */
[----:B------:R-:W-:Y:S02]  /*43f0*/  @!UP3 UMOV UR6, UR7 ;  /* 0x000000070006bc82 */ /* 0x000fe40008000000 */
[----:B------:R-:W3:Y:S02]  /*4400*/  @!UP3 LDCU UR4, c[0x0][0xb20] ;  /* 0x00016400ff04b7ac */ /* 0x000ee40008000800 */
[----:B---3--:R-:W-:Y:S04]  /*4410*/  @!UP3 USHF.R.U32.HI UR6, URZ, UR4, UR6 ;  /* 0x00000004ff06b299 */ /* 0x008fe80008011606 */
[----:B------:R-:W-:Y:S04]  /*4420*/  @!UP3 USEL UR6, UR13, UR6, !UP0 ;  /* 0x000000060d06b287 */ /* 0x000fe8000c000000 */
[----:B------:R-:W-:Y:S02]  /*4430*/  @!UP3 UIADD3 UR4, UPT, UPT, -UR8, UR6, URZ ;  /* 0x000000060804b290 */ /* 0x000fe4000fffe1ff */
[----:B------:R-:W-:Y:S02]  /*4440*/  @!UP3 UIADD3 UR6, UPT, UPT, UR8, -UR6, URZ ;  /* 0x800000060806b290 */ /* 0x000fe4000fffe0ff */
[----:B------:R-:W-:Y:S02]  /*4450*/  @!UP3 UIMAD UR14, UR4, UR5, UR14 ;  /* 0x00000005040eb2a4 */ /* 0x000fe4000f8e020e */
[----:B------:R-:W-:Y:S01]  /*4460*/  @!UP3 UIMAD UR13, UR6, UR10, UR13 ;  /* 0x0000000a060db2a4 */ /* 0x000fe2000f8e020d */
[----:B------:R-:W-:Y:S11]  /*4470*/  BRA.U UP1, `(.L_x_74) ;  /* 0x0000000101107547 */ /* 0x000ff6000b800000 */
[----:B------:R-:W-:Y:S04]  /*4480*/  MOV R6, UR53 ;  /* 0x0000003500067c02 */ /* 0x000fe80008000f00 */
[----:B------:R-:W-:Y:S04]  /*4490*/  SHF.L.U32 R6, R6, 0x1f, RZ ;  /* 0x0000001f06067819 */ /* 0x000fe800000006ff */
[----:B------:R-:W3:Y:S02]  /*44a0*/  SYNCS.PHASECHK.TRANS64.TRYWAIT P2, [UR21+0x78], R6 ;  /* 0x00007806ff0075a7 */ /* 0x000ee40008041115 */
[----:B---3--:R-:W-:Y:S05]  /*44b0*/  @!P2 BRA `(.L_x_75) ;  /* 0x0000009800cca947 */ /* 0x008fea0003800000 */
.L_x_74:
[----:B------:R-:W-:Y:S05]  /*44c0*/  @!P1 BRA `(.L_x_76) ;  /* 0x0000000000309947 */ /* 0x000fea0003800000 */
[----:B------:R-:W-:Y:S01]  /*44d0*/  ISETP.NE.U32.AND P1, PT, R2, RZ, PT ;  /* 0x000000ff0200720c */ /* 0x000fe20003f25070 */
[----:B------:R-:W3:Y:S01]  /*44e0*/  LDCU.64 UR4, c[0x0][0x358] ;  /* 0x00006b00ff0477ac */ /* 0x000ee20008000a00 */
[----:B------:R-:W-:Y:S02]  /*44f0*/  IMAD.MOV.U32 R86, RZ, RZ, 0x1 ;  /* 0x00000001ff567424 */ /* 0x000fe400078e00ff */
[----:B------:R-:W-:Y:S11]  /*4500*/  ISETP.NE.AND.EX P1, PT, R3, RZ, PT, P1 ;  /* 0x000000ff0300720c */ /* 0x000ff60003f25310 */
[----:B------:R-:W-:Y:S02]  /*4510*/  @!UPT UIADD3 URZ, UPT, UPT, URZ, URZ, URZ ;  /* 0x000000fffffff290 */ /* 0x000fe4000fffe0ff */
[----:B------:R-:W4:Y:S01]  /*4520*/  @P1 LDC.64 R8, c[0x0][0x888] ;  /* 0x00022200ff081b82 */ /* 0x000f220000000a00 */
[----:B--2---:R-:W-:Y:S04]  /*4530*/  @P1 IMAD R0, R4, UR36, RZ ;  /* 0x0000002404001c24 */ /* 0x004fe8000f8e02ff */
[----:B----4-:R-:W-:Y:S04]  /*4540*/  @P1 IMAD.WIDE R8, R0, 0x4, R8 ;  /* 0x0000000400081825 */ /* 0x010fe800078e0208 */
[----:B------:R-:W-:Y:S01]  /*4550*/  HFMA2 R0, -RZ, RZ, 0, 5.9604644775390625e-08 ;  /* 0x00000001ff007431 */ /* 0x000fe200000001ff */
[----:B---3-5:R3:W5:Y:S04]  /*4560*/  @P1 LDG.E R45, desc[UR4][R8.64] ;  /* 0x00000004082d1981 */ /* 0x028768000c1e1900 */
[----:B------:R-:W-:Y:S01]  /*4570*/  @!P1 PRMT R86, R0, 0x7610, R86 ;  /* 0x0000761000569816 */ /* 0x000fe20000000056 */
[----:B---3--:R-:W4:Y:S06]  /*4580*/  @!P1 LDC R45, c[0x0][0x880] ;  /* 0x00022000ff2d9b82 */ /* 0x008f2c0000000800 */
.L_x_76:
[----:B----45:R-:W-:Y:S01]  /*4590*/  @!P0 FSETP.EQ.AND P1, PT, R45, RZ, PT ;  /* 0x000000ff2d00820b */ /* 0x030fe20003f22000 */
[----:B------:R-:W-:Y:S01]  /*45a0*/  @!UPT UIADD3 URZ, UPT, UPT, URZ, URZ, URZ ;  /* 0x000000fffffff290 */ /* 0x000fe2000fffe0ff */
[----:B------:R-:W-:Y:S11]  /*45b0*/  @!P0 BRA `(.L_x_77) ;  /* 0x0000000000188947 */ /* 0x000ff60003800000 */
[----:B------:R-:W-:Y:S02]  /*45c0*/  LOP3.LUT P0, RZ, R86, 0xff, RZ, 0xc0, !PT ;  /* 0x000000ff56ff7812 */ /* 0x000fe4000780c0ff */
[----:B------:R-:W-:Y:S04]  /*45d0*/  ISETP.NE.U32.AND P1, PT, R2, RZ, PT ;  /* 0x000000ff0200720c */ /* 0x000fe80003f25070 */
[----:B------:R-:W-:Y:S04]  /*45e0*/  ISETP.NE.AND.EX P1, PT, R3, RZ, PT, P1 ;  /* 0x000000ff0300720c */ /* 0x000fe80003f25310 */
[----:B------:R-:W-:Y:S03]  /*45f0*/  PLOP3.LUT P1, PT, P1, PT, PT, 0x8, 0x80 ;  /* 0x000000000080781c */ /* 0x000fe60000f2e170 */
[----:B------:R-:W-:Y:S11]  /*4600*/  @P0 FSETP.EQ.AND P1, PT, R45, RZ, PT ;  /* 0x000000ff2d00020b */ /* 0x000ff60003f22000 */
[----:B------:R-:W-:Y:S02]  /*4610*/  @!UPT UIADD3 URZ, UPT, UPT, URZ, URZ, URZ ;  /* 0x000000fffffff290 */ /* 0x000fe4000fffe0ff */
.L_x_77:
[----:B------:R-:W3:Y:S01]  /*4620*/  SYNCS.PHASECHK.TRANS64.TRYWAIT P2, [UR21+0x50], R10 ;  /* 0x0000500aff0075a7 */ /* 0x000ee20008041115 */
[----:B------:R-:W-:Y:S04]  /*4630*/  ELECT P0, URZ, PT ;  /* 0x0000000000ff782f */ /* 0x000fe80003800000 */
[----:B------:R-:W-:Y:S11]  /*4640*/  PLOP3.LUT P1, PT, P1, P0, PT, 0xf2, 0x2f ;  /* 0x00000000002f781c */ /* 0x000ff60000f21e72 */
[----:B------:R-:W-:Y:S02]  /*4650*/  @!UPT UIADD3 URZ, UPT, UPT, URZ, URZ, URZ ;  /* 0x000000fffffff290 */ /* 0x000fe4000fffe0ff */
[----:B------:R-:W-:Y:S05]  /*4660*/  @!P1 IADD3 R8, P0, PT, R16, 0x580, RZ ;  /* 0x0000058010089810 */ /* 0x000fea0007f1e0ff */
[----:B--2---:R-:W-:Y:S01]  /*4670*/  @!P1 IMAD.X R6, RZ, RZ, R17, P0 ;  /* 0x000000ffff069224 */ /* 0x004fe200000e0611 */
[----:B---3--:R-:W-:Y:S07]  /*4680*/  @!P2 BRA `(.L_x_78) ;  /* 0x000000980070a947 */ /* 0x008fee0003800000 */
.L_x_195:
[----:B------:R-:W-:Y:S01]  /*4690*/  @!P1 R2UR UR5, R8 ;  /* 0x00000000080592ca */ /* 0x000fe200000e0000 */
[----:B------:R-:W-:Y:S01]  /*46a0*/  VOTEU.ALL UP0, P1 ;  /* 0x0000000000ff7886 */ /* 0x000fe20000800000 */
[----:B------:R-:W-:Y:S01]  /*46b0*/  @!P1 R2UR UR4, R6 ;  /* 0x00000000060492ca */ /* 0x000fe200000e0000 */
[----:B--2---:R-:W-:Y:S01]  /*46c0*/  @!P1 IMAD.MOV.U32 R0, RZ, RZ, 0x4000 ;  /* 0x00004000ff009424 */ /* 0x004fe200078e00ff */
[----:B------:R-:W-:Y:S01]  /*46d0*/  UMOV UR6, 0x0 ;  /* 0x0000000000067882 */ /* 0x000fe20000000000 */
[----:B------:R-:W-:Y:S01]  /*46e0*/  UMOV UR7, 0x10000000 ;  /* 0x1000000000077882 */ /* 0x000fe20000000000 */
[----:B------:R-:W-:Y:S01]  /*46f0*/  @!UP0 UIADD3 UR40, UPT, UPT, UR21, 0x400, URZ ;  /* 0x0000040015288890 */ /* 0x000fe2000fffe0ff */
[----:B------:R-:W-:Y:S01]  /*4700*/  VOTEU.ALL UP0, P1 ;  /* 0x0000000000ff7886 */ /* 0x000fe20000800000 */
[----:B------:R-:W-:Y:S05]  /*4710*/  UMOV UR44, UR36 ;  /* 0x00000024002c7c82 */ /* 0x000fea0008000000 */
[----:B------:R-:W-:Y:S02]  /*4720*/  IMAD.U32 R8, RZ, RZ, UR5 ;  /* 0x00000005ff087e24 */ /* 0x000fe4000f8e00ff */
[----:B------:R-:W-:Y:S03]  /*4730*/  IMAD.U32 R9, RZ, RZ, UR4 ;  /* 0x00000004ff097e24 */ /* 0x000fe6000f8e00ff */
[----:B------:R-:W-:Y:S02]  /*4740*/  @!P1 R2UR UR4, R8 ;  /* 0x00000000080492ca */ /* 0x000fe400000e0000 */
[----:B------:R-:W-:Y:S02]  /*4750*/  @!P1 R2UR UR5, R9 ;  /* 0x00000000090592ca */ /* 0x000fe400000e0000 */
[----:B------:R-:W-:Y:S05]  /*4760*/  @!P1 IADD3 R8, P0, PT, R16, 0x580, RZ ;  /* 0x0000058010089810 */ /* 0x000fea0007f1e0ff */
[----:B------:R-:W-:Y:S06]  /*4770*/  @!P1 IMAD.X R6, RZ, RZ, R17, P0 ;  /* 0x000000ffff069224 */ /* 0x000fec00000e0611 */
[----:B------:R2:W-:Y:S01]  /*4780*/  @!UP0 UTMALDG.3D [UR40], [UR4], desc[UR6] ;  /* 0x00000628040085b4 */ /* 0x0005e20008011000 */
[----:B------:R2:W-:Y:S01]  /*4790*/  @!P1 SYNCS.ARRIVE.TRANS64.RED.A0TR RZ, [UR21+0x30], R0 ;  /* 0x00003000ffff99a7 */ /* 0x0005e20008300415 */
[----:B------:R-:W-:Y:S01]  /*47a0*/  SYNCS.ARRIVE.TRANS64.RED.A1T0 RZ, [UR37], RZ ;  /* 0x000000ffffff79a7 */ /* 0x000fe20008100425 */
[----:B------:R-:W3:Y:S02]  /*47b0*/  SYNCS.PHASECHK.TRANS64.TRYWAIT P2, [UR21+0x58], R10 ;  /* 0x0000580aff0075a7 */ /* 0x000ee40008041115 */
[----:B--23--:R-:W-:Y:S05]  /*47c0*/  @!P2 BRA `(.L_x_79) ;  /* 0x000000980038a947 */ /* 0x00cfea0003800000 */
.L_x_197:
[----:B------:R-:W-:Y:S01]  /*47d0*/  @!P1 R2UR UR5, R8 ;  /* 0x00000000080592ca */ /* 0x000fe200000e0000 */
[----:B------:R-:W-:Y:S01]  /*47e0*/  VOTEU.ALL UP0, P1 ;  /* 0x0000000000ff7886 */ /* 0x000fe20000800000 */
[----:B------:R-:W-:Y:S01]  /*47f0*/  @!P1 R2UR UR4, R6 ;  /* 0x00000000060492ca */ /* 0x000fe200000e0000 */
[----:B--2---:R-:W-:Y:S01]  /*4800*/  @!P1 IMAD.MOV.U32 R0, RZ, RZ, 0x4000 ;  /* 0x00004000ff009424 */ /* 0x004fe200078e00ff */
[----:B------:R-:W-:Y:S01]  /*4810*/  UMOV UR6, 0x0 ;  /* 0x0000000000067882 */ /* 0x000fe20000000000 */
[----:B------:R-:W-:Y:S01]  /*4820*/  UMOV UR7, 0x10000000 ;  /* 0x1000000000077882 */ /* 0x000fe20000000000 */
[----:B------:R-:W-:Y:S02]  /*4830*/  @!UP0 UIADD3 UR34, UPT, UPT, UR42, 0x20, URZ ;  /* 0x000000202a228890 */ /* 0x000fe4000fffe0ff */
[----:B------:R-:W-:Y:S01]  /*4840*/  @!UP0 UIADD3 UR32, UPT, UPT, UR21, 0x4400, URZ ;  /* 0x0000440015208890 */ /* 0x000fe2000fffe0ff */
[----:B------:R-:W-:Y:S01]  /*4850*/  VOTEU.ALL UP0, P1 ;  /* 0x0000000000ff7886 */ /* 0x000fe20000800000 */
[----:B------:R-:W-:Y:S03]  /*4860*/  UMOV UR35, UR43 ;  /* 0x0000002b00237c82 */ /* 0x000fe60008000000 */
        /* <DEDUP_REMOVED lines=11> */
.L_x_199:
        /* <DEDUP_REMOVED lines=9> */
[----:B------:R-:W-:Y:S01]  /*49b0*/  UMOV UR27, UR43 ;  /* 0x0000002b001b7c82 */ /* 0x000fe20008000000 */
[----:B------:R-:W-:Y:S02]  /*49c0*/  UMOV UR28, UR36 ;  /* 0x00000024001c7c82 */ /* 0x000fe40008000000 */
        /* <DEDUP_REMOVED lines=11> */
.L_x_201:
        /* <DEDUP_REMOVED lines=15> */
[----:B------:R-:W-:Y:S02]  /*4b70*/  SHF.L.U32 R9, RZ, 0x1f, RZ ;  /* 0x0000001fff097819 */ /* 0x000fe400000006ff */
[----:B------:R-:W-:Y:S05]  /*4b80*/  @!P1 IADD3 R8, P0, PT, R16, 0x580, RZ ;  /* 0x0000058010089810 */ /* 0x000fea0007f1e0ff */
[----:B------:R-:W-:Y:S04]  /*4b90*/  @!P1 IMAD.X R6, RZ, RZ, R17, P0 ;  /* 0x000000ffff069224 */ /* 0x000fe800000e0611 */
[----:B------:R2:W-:Y:S01]  /*4ba0*/  @!UP0 UTMALDG.3D [UR16], [UR4], desc[UR6] ;  /* 0x00000610040085b4 */ /* 0x0005e20008011000 */
[----:B------:R2:W-:Y:S01]  /*4bb0*/  @!P1 SYNCS.ARRIVE.TRANS64.RED.A0TR RZ, [UR21+0x48], R0 ;  /* 0x00004800ffff99a7 */ /* 0x0005e20008300415 */
[----:B------:R-:W-:Y:S01]  /*4bc0*/  SYNCS.ARRIVE.TRANS64.RED.A1T0 RZ, [UR29], RZ ;  /* 0x000000ffffff79a7 */ /* 0x000fe2000810041d */
[----:B------:R-:W3:Y:S02]  /*4bd0*/  SYNCS.PHASECHK.TRANS64.TRYWAIT P2, [UR21+0x50], R9 ;  /* 0x00005009ff0075a7 */ /* 0x000ee40008041115 */
[----:B--23--:R-:W-:Y:S05]  /*4be0*/  @!P2 BRA `(.L_x_82) ;  /* 0x000000940078a947 */ /* 0x00cfea0003800000 */
.L_x_203:
[----:B------:R-:W-:Y:S01]  /*4bf0*/  @!P1 R2UR UR5, R8 ;  /* 0x00000000080592ca */ /* 0x000fe200000e0000 */
[----:B------:R-:W-:Y:S01]  /*4c00*/  VOTEU.ALL UP0, P1 ;  /* 0x0000000000ff7886 */ /* 0x000fe20000800000 */
[----:B------:R-:W-:Y:S01]  /*4c10*/  @!P1 R2UR UR4, R6 ;  /* 0x00000000060492ca */ /* 0x000fe200000e0000 */
[----:B--2---:R-:W-:Y:S01]  /*4c20*/  @!P1 IMAD.MOV.U32 R0, RZ, RZ, 0x4000 ;  /* 0x00004000ff009424 */ /* 0x004fe200078e00ff */
[----:B------:R-:W-:Y:S01]  /*4c30*/  UMOV UR6, 0x0 ;  /* 0x0000000000067882 */ /* 0x000fe20000000000 */
[----:B------:R-:W-:Y:S01]  /*4c40*/  UMOV UR7, 0x10000000 ;  /* 0x1000000000077882 */ /* 0x000fe20000000000 */
[----:B------:R-:W-:Y:S01]  /*4c50*/  @!UP0 UIADD3 UR10, UPT, UPT, UR42, 0x80, URZ ;  /* 0x000000802a0a8890 */ /* 0x000fe2000fffe0ff */
[----:B------:R-:W-:Y:S01]  /*4c60*/  @!P1 IADD3 R8, P0, PT, R16, 0x580, RZ ;  /* 0x0000058010089810 */ /* 0x000fe20007f1e0ff */
[----:B------:R-:W-:Y:S01]  /*4c70*/  @!UP0 UIADD3 UR8, UPT, UPT, UR21, 0x400, URZ ;  /* 0x0000040015088890 */ /* 0x000fe2000fffe0ff */
[----:B------:R-:W-:Y:S01]  /*4c80*/  VOTEU.ALL UP0, P1 ;  /* 0x0000000000ff7886 */ /* 0x000fe20000800000 */
[----:B------:R-:W-:Y:S01]  /*4c90*/  UMOV UR9, UR41 ;  /* 0x0000002900097c82 */ /* 0x000fe20008000000 */
[----:B------:R-:W-:Y:S02]  /*4ca0*/  UMOV UR11, UR43 ;  /* 0x0000002b000b7c82 */ /* 0x000fe40008000000 */
[----:B------:R-:W-:Y:S01]  /*4cb0*/  IMAD.U32 R18, RZ, RZ, UR5 ;  /* 0x00000005ff127e24 */ /* 0x000fe2000f8e00ff */
[----:B------:R-:W-:Y:S01]  /*4cc0*/  UMOV UR12, UR36 ;  /* 0x00000024000c7c82 */ /* 0x000fe20008000000 */
[----:B------:R-:W-:Y:S02]  /*4cd0*/  IMAD.U32 R19, RZ, RZ, UR4 ;  /* 0x00000004ff137e24 */ /* 0x000fe4000f8e00ff */
[----:B------:R-:W-:Y:S01]  /*4ce0*/  @!P1 IMAD.X R6, RZ, RZ, R17, P0 ;  /* 0x000000ffff069224 */ /* 0x000fe200000e0611 */
[----:B------:R-:W-:Y:S02]  /*4cf0*/  @!P1 R2UR UR4, R18 ;  /* 0x00000000120492ca */ /* 0x000fe400000e0000 */
[----:B------:R-:W-:Y:S11]  /*4d00*/  @!P1 R2UR UR5, R19 ;  /* 0x00000000130592ca */ /* 0x000ff600000e0000 */
[----:B------:R-:W-:Y:S02]  /*4d10*/  @!UPT UIADD3 URZ, UPT, UPT, URZ, URZ, URZ ;  /* 0x000000fffffff290 */ /* 0x000fe4000fffe0ff */
[----:B------:R2:W-:Y:S01]  /*4d20*/  @!UP0 UTMALDG.3D [UR8], [UR4], desc[UR6] ;  /* 0x00000608040085b4 */ /* 0x0005e20008011000 */
[----:B------:R2:W-:Y:S01]  /*4d30*/  @!P1 SYNCS.ARRIVE.TRANS64.RED.A0TR RZ, [UR21+0x30], R0 ;  /* 0x00003000ffff99a7 */ /* 0x0005e20008300415 */
[----:B------:R-:W-:Y:S01]  /*4d40*/  SYNCS.ARRIVE.TRANS64.RED.A1T0 RZ, [UR37], RZ ;  /* 0x000000ffffff79a7 */ /* 0x000fe20008100425 */
[----:B------:R-:W3:Y:S02]  /*4d50*/  SYNCS.PHASECHK.TRANS64.TRYWAIT P2, [UR21+0x58], R9 ;  /* 0x00005809ff0075a7 */ /* 0x000ee40008041115 */
[----:B--23--:R-:W-:Y:S05]  /*4d60*/  @!P2 BRA `(.L_x_83) ;  /* 0x000000940030a947 */ /* 0x00cfea0003800000 */
.L_x_205:
        /* <DEDUP_REMOVED lines=24> */
.L_x_207:
[----:B------:R-:W-:Y:S01]  /*4ef0*/  @!P1 R2UR UR5, R8 ;  /* 0x00000000080592ca */ /* 0x000fe200000e0000 */
[----:B------:R-:W-:Y:S01]  /*4f00*/  VOTEU.ALL UP0, P1 ;  /* 0x0000000000ff7886 */ /* 0x000fe20000800000 */
[----:B------:R-:W-:Y:S01]  /*4f10*/  @!P1 R2UR UR4, R6 ;  /* 0x00000000060492ca */ /* 0x000fe200000e0000 */
[----:B--2---:R-:W-:Y:S01]  /*4f20*/  @!P1 IMAD.MOV.U32 R0, RZ, RZ, 0x4000 ;  /* 0x00004000ff009424 */ /* 0x004fe200078e00ff */
[----:B------:R-:W-:Y:S01]  /*4f30*/  UMOV UR6, 0x0 ;  /* 0x0000000000067882 */ /* 0x000fe20000000000 */
[----:B------:R-:W-:Y:S01]  /*4f40*/  UMOV UR7, 0x10000000 ;  /* 0x1000000000077882 */ /* 0x000fe20000000000 */
[----:B------:R-:W-:Y:S01]  /*4f50*/  @!UP0 UIADD3 UR10, UPT, UPT, UR42, 0xc0, URZ ;  /* 0x000000c02a0a8890 */ /* 0x000fe2000fffe0ff */
[----:B------:R-:W-:Y:S01]  /*4f60*/  VIADD R14, R14, 0x1 ;  /* 0x000000010e0e7836 */ /* 0x000fe20000000000 */
[----:B------:R-:W-:Y:S01]  /*4f70*/  @!UP0 UIADD3 UR8, UPT, UPT, UR21, 0x8400, URZ ;  /* 0x0000840015088890 */ /* 0x000fe2000fffe0ff */
[----:B------:R-:W-:Y:S01]  /*4f80*/  VOTEU.ALL UP0, P1 ;  /* 0x0000000000ff7886 */ /* 0x000fe20000800000 */
[----:B------:R-:W-:Y:S01]  /*4f90*/  UMOV UR9, UR25 ;  /* 0x0000001900097c82 */ /* 0x000fe20008000000 */
[----:B------:R-:W-:Y:S02]  /*4fa0*/  UMOV UR11, UR43 ;  /* 0x0000002b000b7c82 */ /* 0x000fe40008000000 */
[----:B------:R-:W-:Y:S01]  /*4fb0*/  IMAD.U32 R18, RZ, RZ, UR5 ;  /* 0x00000005ff127e24 */ /* 0x000fe2000f8e00ff */
[----:B------:R-:W-:Y:S01]  /*4fc0*/  UMOV UR12, UR36 ;  /* 0x00000024000c7c82 */ /* 0x000fe20008000000 */
[----:B------:R-:W-:Y:S03]  /*4fd0*/  IMAD.U32 R19, RZ, RZ, UR4 ;  /* 0x00000004ff137e24 */ /* 0x000fe6000f8e00ff */
        /* <DEDUP_REMOVED lines=8> */
.L_x_209:
[----:B------:R-:W-:Y:S01]  /*5060*/  @!P1 IADD3 R6, P0, PT, R16, 0x580, RZ ;  /* 0x0000058010069810 */ /* 0x000fe20007f1e0ff */
[----:B------:R-:W-:Y:S01]  /*5070*/  VOTEU.ALL UP0, P1 ;  /* 0x0000000000ff7886 */ /* 0x000fe20000800000 */
[----:B------:R-:W-:Y:S01]  /*5080*/  UMOV UR6, 0x0 ;  /* 0x0000000000067882 */ /* 0x000fe20000000000 */
[----:B------:R-:W-:Y:S01]  /*5090*/  UMOV UR7, 0x10000000 ;  /* 0x1000000000077882 */ /* 0x000fe20000000000 */
[----:B------:R-:W-:Y:S01]  /*50a0*/  @!P1 R2UR UR5, R6 ;  /* 0x00000000060592ca */ /* 0x000fe200000e0000 */
[----:B--2---:R-:W-:Y:S01]  /*50b0*/  @!P1 IMAD.X R0, RZ, RZ, R17, P0 ;  /* 0x000000ffff009224 */ /* 0x004fe200000e0611 */
[----:B------:R-:W-:Y:S01]  /*50c0*/  @!UP0 UIADD3 UR10, UPT, UPT, UR42, 0xe0, URZ ;  /* 0x000000e02a0a8890 */ /* 0x000fe2000fffe0ff */
[----:B------:R-:W-:Y:S01]  /*50d0*/  R2UR UR18, R88 ;  /* 0x00000000581272ca */ /* 0x000fe200000e0000 */
[----:B------:R-:W-:Y:S01]  /*50e0*/  @!UP0 UIADD3 UR8, UPT, UPT, UR21, 0xc400, URZ ;  /* 0x0000c40015088890 */ /* 0x000fe2000fffe0ff */
[----:B------:R-:W-:Y:S01]  /*50f0*/  R2UR UR16, R89 ;  /* 0x00000000591072ca */ /* 0x000fe200000e0000 */
[----:B------:R-:W-:Y:S01]  /*5100*/  VOTEU.ALL UP0, P1 ;  /* 0x0000000000ff7886 */ /* 0x000fe20000800000 */
[----:B------:R-:W-:Y:S01]  /*5110*/  @!P1 R2UR UR4, R0 ;  /* 0x00000000000492ca */ /* 0x000fe200000e0000 */
[----:B------:R-:W-:Y:S01]  /*5120*/  UMOV UR9, UR17 ;  /* 0x0000001100097c82 */ /* 0x000fe20008000000 */
[----:B------:R-:W-:Y:S01]  /*5130*/  UMOV UR11, UR43 ;  /* 0x0000002b000b7c82 */ /* 0x000fe20008000000 */
[----:B------:R-:W-:Y:S01]  /*5140*/  UMOV UR12, UR36 ;  /* 0x00000024000c7c82 */ /* 0x000fe20008000000 */
[C---:B------:R-:W-:Y:S01]  /*5150*/  ISETP.NE.AND P0, PT, R14.reuse, 0x2, PT ;  /* 0x000000020e00780c */ /* 0x040fe20003f05270 */
[----:B------:R-:W-:Y:S01]  /*5160*/  UPLOP3.LUT UP1, UPT, UPT, UPT, UPT, 0x80, 0x8 ;  /* 0x000000000008789c */ /* 0x000fe20003f2f070 */
[----:B------:R-:W-:Y:S01]  /*5170*/  IMAD.U32 R8, RZ, RZ, UR5 ;  /* 0x00000005ff087e24 */ /* 0x000fe2000f8e00ff */
[----:B------:R-:W-:Y:S01]  /*5180*/  UMOV UR36, UR38 ;  /* 0x0000002600247c82 */ /* 0x000fe20008000000 */
[----:B------:R-:W-:Y:S01]  /*5190*/  SEL R0, RZ, 0x1, P0 ;  /* 0x00000001ff007807 */ /* 0x000fe20000000000 */
[----:B------:R-:W-:Y:S01]  /*51a0*/  UIADD3 UR20, UPT, UPT, UR13, UR18, URZ ;  /* 0x000000120d147290 */ /* 0x000fe2000fffe0ff */
[----:B------:R-:W-:Y:S01]  /*51b0*/  SEL R14, R14, RZ, P0 ;  /* 0x000000ff0e0e7207 */ /* 0x000fe20000000000 */
[----:B------:R-:W-:Y:S01]  /*51c0*/  UIADD3 UR16, UPT, UPT, UR14, UR16, URZ ;  /* 0x000000100e107290 */ /* 0x000fe2000fffe0ff */
[----:B------:R-:W-:Y:S01]  /*51d0*/  LOP3.LUT R13, R13, R0, RZ, 0x3c, !PT ;  /* 0x000000000d0d7212 */ /* 0x000fe200078e3cff */
[----:B------:R-:W-:Y:S01]  /*51e0*/  IMAD.U32 R9, RZ, RZ, UR4 ;  /* 0x00000004ff097e24 */ /* 0x000fe2000f8e00ff */
[----:B------:R-:W-:Y:S04]  /*51f0*/  @!P1 R2UR UR4, R8 ;  /* 0x00000000080492ca */ /* 0x000fe800000e0000 */
[----:B------:R-:W-:Y:S11]  /*5200*/  @!P1 R2UR UR5, R9 ;  /* 0x00000000090592ca */ /* 0x000ff600000e0000 */
[----:B------:R-:W-:Y:S02]  /*5210*/  @!UPT UIADD3 URZ, UPT, UPT, URZ, URZ, URZ ;  /* 0x000000fffffff290 */ /* 0x000fe4000fffe0ff */
[----:B------:R2:W-:Y:S01]  /*5220*/  @!UP0 UTMALDG.3D [UR8], [UR4], desc[UR6] ;  /* 0x00000608040085b4 */ /* 0x0005e20008011000 */
[----:B------:R2:W-:Y:S01]  /*5230*/  @!P1 SYNCS.ARRIVE.TRANS64.RED.A0TR RZ, [UR21+0x48], R7 ;  /* 0x00004807ffff99a7 */ /* 0x0005e20008300415 */
[----:B------:R-:W-:Y:S01]  /*5240*/  SYNCS.ARRIVE.TRANS64.RED.A1T0 RZ, [UR29], RZ ;  /* 0x000000ffffff79a7 */ /* 0x000fe2000810041d */
[----:B------:R-:W-:Y:S05]  /*5250*/  BRA.U UP2, `(.L_x_86) ;  /* 0xffffffed02007547 */ /* 0x000fea000b83ffff */
[----:B------:R-:W3:Y:S02]  /*5260*/  SYNCS.PHASECHK.TRANS64.TRYWAIT P0, [UR21+0x50], R10 ;  /* 0x0000500aff0075a7 */ /* 0x000ee40008001115 */
[----:B---3--:R-:W-:Y:S05]  /*5270*/  @!P0 BRA `(.L_x_87) ;  /* 0x0000009000348947 */ /* 0x008fea0003800000 */
.L_x_211:
[----:B------:R-:W4:Y:S02]  /*5280*/  SYNCS.PHASECHK.TRANS64.TRYWAIT P0, [UR21+0x58], R10 ;  /* 0x0000580aff0075a7 */ /* 0x000f240008001115 */
[----:B----4-:R-:W-:Y:S05]  /*5290*/  @!P0 BRA `(.L_x_88) ;  /* 0x0000009000448947 */ /* 0x010fea0003800000 */
.L_x_213:
[----:B------:R-:W4:Y:S01]  /*52a0*/  SYNCS.PHASECHK.TRANS64.TRYWAIT P0, [UR21+0x60], R10 ;  /* 0x0000600aff0075a7 */ /* 0x000f220008001115 */
[----:B---3--:R-:W-:Y:S01]  /*52b0*/  HFMA2 R0, -RZ, RZ, 0, 5.9604644775390625e-08 ;  /* 0x00000001ff007431 */ /* 0x008fe200000001ff */
[----:B----4-:R-:W-:Y:S06]  /*52c0*/  @!P0 BRA `(.L_x_89) ;  /* 0x0000009000508947 */ /* 0x010fec0003800000 */
.L_x_215:
[----:B---3--:R-:W-:Y:S02]  /*52d0*/  MOV R2, UR21 ;  /* 0x0000001500027c02 */ /* 0x008fe40008000f00 */
[----:B------:R-:W-:-:S07]  /*52e0*/  SHF.L.U32 R0, R0, 0x1f, RZ ;  /* 0x0000001f00007819 */ /* 0x000fce00000006ff */
.L_x_90:
[----:B---3--:R3:W4:Y:S02]  /*52f0*/  SYNCS.PHASECHK.TRANS64.TRYWAIT P0, [R2+URZ+0x68], R0 ;  /* 0x00006800020075a7 */ /* 0x00872400080011ff */
[----:B----4-:R-:W-:Y:S05]  /*5300*/  @!P0 NANOSLEEP.SYNCS 0x989680 ;  /* 0x009896800000895d */ /* 0x010fea0003900000 */
[----:B------:R-:W4:Y:S02]  /*5310*/  @!P0 SYNCS.PHASECHK.TRANS64 P0, [R2+URZ+0x68], R0 ;  /* 0x00006800020085a7 */ /* 0x000f2400080010ff */
[----:B-12-4-:R-:W-:Y:S05]  /*5320*/  @P0 EXIT ;  /* 0x000000000000094d */ /* 0x016fea0003800000 */
[----:B------:R-:W-:Y:S05]  /*5330*/  BRA `(.L_x_90) ;  /* 0xfffffffc00ec7947 */ /* 0x000fea000383ffff */
.L_x_71:
[----:B------:R-:W-:-:S06]  /*5340*/  UISETP.GE.AND UP0, UPT, UR17, 0x4, UPT ;  /* 0x000000041100788c */ /* 0x000fcc000bf06270 */
[----:B------:R-:W-:-:S13]  /*5350*/  PLOP3.LUT P0, PT, PT, PT, UP0, 0x80, 0x8 ;  /* 0x000000000008781c */ /* 0x000fda0003f0f008 */
[----:B------:R-:W-:Y:S05]  /*5360*/  @!P0 EXIT ;  /* 0x000000000000894d */ /* 0x000fea0003800000 */
[----:B------:R-:W1:Y:S08]  /*5370*/  S2UR UR4, SR_CgaCtaId ;  /* 0x00000000000479c3 */ /* 0x000e700000008800 */
[----:B------:R-:W-:Y:S01]  /*5380*/  BAR.SYNC.DEFER_BLOCKING 0x6, 0xa0 ;  /* 0x0182800000007b1d */ /* 0x000fe20000010000 */
[C---:B------:R-:W-:Y:S01]  /*5390*/  IMAD.SHL.U32 R2, R103.reuse, 0x20, RZ ;  /* 0x0000002067027824 */ /* 0x040fe200078e00ff */
[C---:B------:R-:W-:Y:S01]  /*53a0*/  LOP3.LUT R85, R103.reuse, 0x1, RZ, 0xc0, !PT ;  /* 0x0000000167557812 */ /* 0x040fe200078ec0ff */
[C---:B------:R-:W-:Y:S01]  /*53b0*/  IMAD.SHL.U32 R84, R103.reuse, 0x4, RZ ;  /* 0x0000000467547824 */ /* 0x040fe200078e00ff */
[----:B------:R-:W-:Y:S01]  /*53c0*/  MOV R102, 0x2 ;  /* 0x0000000200667802 */ /* 0x000fe20000000f00 */
[----:B------:R-:W-:Y:S01]  /*53d0*/  IMAD.U32 R37, R103, 0x10000, RZ ;  /* 0x0001000067257824 */ /* 0x000fe200078e00ff */
[----:B------:R-:W-:-:S02]  /*53e0*/  UMOV UR43, 0x400 ;  /* 0x00000400002b7882 */ /* 0x000fc40000000000 */
[----:B------:R-:W2:Y:S01]  /*53f0*/  LDC.64 R82, c[0x0][0x8b0] ;  /* 0x00022c00ff527b82 */ /* 0x000ea20000000a00 */
[----:B------:R-:W-:Y:S01]  /*5400*/  LOP3.LUT R3, R2, 0xe0, RZ, 0xc0, !PT ;  /* 0x000000e002037812 */ /* 0x000fe200078ec0ff */
[----:B------:R-:W-:Y:S01]  /*5410*/  IMAD.MOV.U32 R101, RZ, RZ, 0x4 ;  /* 0x00000004ff657424 */ /* 0x000fe200078e00ff */
[----:B------:R-:W-:Y:S01]  /*5420*/  ISETP.NE.U32.AND P0, PT, R85, 0x1, PT ;  /* 0x000000015500780c */ /* 0x000fe20003f05070 */
[----:B------:R-:W-:Y:S01]  /*5430*/  HFMA2 R93, -RZ, RZ, 0, 0 ;  /* 0x00000000ff5d7431 */ /* 0x000fe200000001ff */
[----:B------:R-:W-:Y:S01]  /*5440*/  LOP3.LUT R84, R3, 0x1c, R84, 0xf8, !PT ;  /* 0x0000001c03547812 */ /* 0x000fe200078ef854 */
[----:B------:R-:W-:Y:S01]  /*5450*/  IMAD.MOV.U32 R36, RZ, RZ, RZ ;  /* 0x000000ffff247224 */ /* 0x000fe200078e00ff */
[----:B------:R-:W-:Y:S01]  /*5460*/  LOP3.LUT R37, R37, 0x600000, RZ, 0xc0, !PT ;  /* 0x0060000025257812 */ /* 0x000fe200078ec0ff */
[----:B------:R-:W3:Y:S01]  /*5470*/  LDC.64 R80, c[0x0][0x8a8] ;  /* 0x00022a00ff507b82 */ /* 0x000ee20000000a00 */
[C---:B------:R-:W-:Y:S01]  /*5480*/  R2P PR, R103.reuse, 0x6 ;  /* 0x0000000667007804 */ /* 0x040fe20000000000 */
[----:B------:R-:W-:Y:S01]  /*5490*/  IMAD.MOV.U32 R100, RZ, RZ, RZ ;  /* 0x000000ffff647224 */ /* 0x000fe200078e00ff */
[----:B------:R-:W-:Y:S01]  /*54a0*/  LOP3.LUT R84, R84, 0xf00, R2, 0xf8, !PT ;  /* 0x00000f0054547812 */ /* 0x000fe200078ef802 */
[----:B------:R-:W-:Y:S01]  /*54b0*/  IMAD.MOV.U32 R99, RZ, RZ, RZ ;  /* 0x000000ffff637224 */ /* 0x000fe200078e00ff */
[----:B------:R-:W-:Y:S01]  /*54c0*/  P2R R2, PR, RZ, 0x1 ;  /* 0x00000001ff027803 */ /* 0x000fe20000000000 */
[----:B------:R-:W4:Y:S01]  /*54d0*/  LDCU UR62, c[0x0][0x370] ;  /* 0x00006e00ff3e77ac */ /* 0x000f220008000800 */
[----:B------:R-:W-:-:S02]  /*54e0*/  LOP3.LUT R103, R103, 0x60, RZ, 0xc0, !PT ;  /* 0x0000006067677812 */ /* 0x000fc400078ec0ff */
[----:B------:R-:W-:Y:S01]  /*54f0*/  SEL R102, R102, 0xfffffffe, !P1 ;  /* 0xfffffffe66667807 */ /* 0x000fe20004800000 */
[----:B-1----:R-:W-:Y:S01]  /*5500*/  ULEA UR43, UR4, UR43, 0x18 ;  /* 0x0000002b042b7291 */ /* 0x002fe2000f8ec0ff */
[----:B------:R-:W-:Y:S01]  /*5510*/  SEL R101, R101, 0xfffffffc, !P2 ;  /* 0xfffffffc65657807 */ /* 0x000fe20005000000 */
[----:B------:R-:W1:Y:S01]  /*5520*/  LDCU.64 UR4, c[0x0][0x890] ;  /* 0x00011200ff0477ac */ /* 0x000e620008000a00 */
[----:B------:R-:W2:Y:S06]  /*5530*/  LDCU.64 UR54, c[0x0][0x348] ;  /* 0x00006900ff3677ac */ /* 0x000eac0008000a00 */
[----:B------:R-:W4:Y:S01]  /*5540*/  LDS R0, [UR43+0x110] ;  /* 0x0001102bff007984 */ /* 0x000f220008000800 */
[----:B------:R-:W2:Y:S01]  /*5550*/  LDCU UR42, c[0x0][0xb0c] ;  /* 0x00016180ff2a77ac */ /* 0x000ea20008000800 */
[----:B------:R-:W2:Y:S01]  /*5560*/  LDCU UR39, c[0x0][0xb30] ;  /* 0x00016600ff2777ac */ /* 0x000ea20008000800 */
[----:B------:R-:W2:Y:S01]  /*5570*/  LDCU.64 UR60, c[0x0][0x888] ;  /* 0x00011100ff3c77ac */ /* 0x000ea20008000a00 */
[----:B-1----:R-:W-:Y:S01]  /*5580*/  IMAD.U32 R105, RZ, RZ, UR4 ;  /* 0x00000004ff697e24 */ /* 0x002fe2000f8e00ff */
[----:B------:R-:W-:Y:S01]  /*5590*/  UIADD3 UR4, UPT, UPT, UR43, 0x400, URZ ;  /* 0x000004002b047890 */ /* 0x000fe2000fffe0ff */
[----:B------:R-:W-:Y:S01]  /*55a0*/  IMAD.U32 R104, RZ, RZ, UR5 ;  /* 0x00000005ff687e24 */ /* 0x000fe2000f8e00ff */
[----:B------:R-:W1:Y:S04]  /*55b0*/  LDCU.64 UR40, c[0x0][0xb28] ;  /* 0x00016500ff2877ac */ /* 0x000e680008000a00 */
[----:B------:R-:W-:Y:S01]  /*55c0*/  IMAD.U32 R91, RZ, RZ, UR4 ;  /* 0x00000004ff5b7e24 */ /* 0x000fe2000f8e00ff */
[----:B------:R-:W1:Y:S01]  /*55d0*/  LDCU.128 UR56, c[0x0][0xb10] ;  /* 0x00016200ff3877ac */ /* 0x000e620008000c00 */
[----:B------:R-:W1:Y:S01]  /*55e0*/  LDCU UR53, c[0x0][0x374] ;  /* 0x00006e80ff3577ac */ /* 0x000e620008000800 */
[----:B------:R-:W-:Y:S01]  /*55f0*/  UMOV UR52, URZ ;  /* 0x000000ff00347c82 */ /* 0x000fe20008000000 */
[----:B------:R-:W-:Y:S01]  /*5600*/  UMOV UR47, URZ ;  /* 0x000000ff002f7c82 */ /* 0x000fe20008000000 */
[----:B-1234-:R-:W-:-:S07]  /*5610*/  IMAD.IADD R37, R0, 0x1, R37 ;  /* 0x0000000100257824 */ /* 0x01efce00078e0225 */
.L_x_166:
[----:B------:R-:W-:Y:S02]  /*5620*/  LEA R3, R93, UR43, 0x3 ;  /* 0x0000002b5d037c11 */ /* 0x000fe4000f8e18ff */
[----:B------:R-:W-:Y:S02]  /*5630*/  SHF.L.U32 R0, R99, 0x1f, RZ ;  /* 0x0000001f63007819 */ /* 0x000fe400000006ff */
[----:B-1----:R-:W-:Y:S02]  /*5640*/  LEA R4, R93, UR43, 0x4 ;  /* 0x0000002b5d047c11 */ /* 0x002fe4000f8e20ff */
[----:B------:R-:W1:Y:S02]  /*5650*/  SYNCS.PHASECHK.TRANS64.TRYWAIT P0, [R3+URZ+0x80], R0 ;  /* 0x00008000030075a7 */ /* 0x000e6400080011ff */
[----:B-1----:R-:W-:Y:S05]  /*5660*/  @!P0 BRA `(.L_x_91) ;  /* 0x0000008c00808947 */ /* 0x002fea0003800000 */
.L_x_216:
        /* <DEDUP_REMOVED lines=8> */
[----:B--2---:R-:W-:Y:S11]  /*56f0*/  LOP3.LUT P0, RZ, R6, 0x1, RZ, 0xc0, !PT ;  /* 0x0000000106ff7812 */ /* 0x004ff6000780c0ff */
[----:B------:R-:W-:Y:S02]  /*5700*/  @!UPT UIADD3 URZ, UPT, UPT, URZ, URZ, URZ ;  /* 0x000000fffffff290 */ /* 0x000fe4000fffe0ff */
[----:B---3--:R-:W-:Y:S01]  /*5710*/  VOTEU.ANY UP1, P0 ;  /* 0x0000000000ff7886 */ /* 0x008fe20000020100 */
[----:B------:R-:W-:Y:S01]  /*5720*/  PLOP3.LUT P0, PT, PT, PT, UP1, 0x80, 0x8 ;  /* 0x000000000008781c */ /* 0x000fe20003f0f018 */
[----:B------:R-:W-:Y:S06]  /*5730*/  UP2UR UR4, UPR, URZ, 0x2 ;  /* 0x00000002ff047883 */ /* 0x000fec0008000000 */
[----:B------:R-:W-:Y:S06]  /*5740*/  IMAD.U32 R106, RZ, RZ, UR4 ;  /* 0x00000004ff6a7e24 */ /* 0x000fec000f8e00ff */
[----:B-1----:R-:W-:Y:S02]  /*5750*/  @P0 SHF.R.U32.HI R0, RZ, 0x10, R5 ;  /* 0x00000010ff000819 */ /* 0x002fe40000011605 */
        /* <DEDUP_REMOVED lines=12> */
[----:B------:R-:W2:Y:S01]  /*5820*/  LDCU UR12, c[0x0][0xb20] ;  /* 0x00016400ff0c77ac */ /* 0x000ea20008000800 */
[----:B------:R-:W-:Y:S02]  /*5830*/  UIMAD.WIDE.U32 UR4, UR53, UR59, URZ ;  /* 0x0000003b350472a5 */ /* 0x000fe4000f8e00ff */
[----:B------:R-:W-:Y:S02]  /*5840*/  UIMAD.WIDE.U32 UR6, UR62, UR56, URZ ;  /* 0x000000383e0672a5 */ /* 0x000fe4000f8e00ff */
[----:B------:R-:W-:Y:S02]  /*5850*/  UISETP.NE.AND UP0, UPT, UR58, 0x1, UPT ;  /* 0x000000013a00788c */ /* 0x000fe4000bf05270 */
[----:B------:R-:W-:Y:S02]  /*5860*/  UIMAD.WIDE.U32 UR8, UR37, UR59, URZ ;  /* 0x0000003b250872a5 */ /* 0x000fe4000f8e00ff */
[----:B------:R-:W-:Y:S02]  /*5870*/  UIMAD.WIDE.U32 UR10, UR38, UR56, URZ ;  /* 0x00000038260a72a5 */ /* 0x000fe4000f8e00ff */
[----:B------:R-:W-:Y:S02]  /*5880*/  UISETP.NE.AND UP1, UPT, UR42, 0x1, UPT ;  /* 0x000000012a00788c */ /* 0x000fe4000bf25270 */
[----:B------:R-:W-:Y:S01]  /*5890*/  UISETP.NE.AND UP2, UPT, UR45, 0x1, UPT ;  /* 0x000000012d00788c */ /* 0x000fe2000bf45270 */
[----:B------:R-:W-:Y:S02]  /*58a0*/  UMOV UR4, UR5 ;  /* 0x0000000500047c82 */ /* 0x000fe40008000000 */
[----:B--2---:R-:W-:Y:S03]  /*58b0*/  USHF.R.U32.HI UR5, URZ, UR12, UR4 ;  /* 0x0000000cff057299 */ /* 0x004fe60008011604 */
[----:B------:R-:W-:Y:S02]  /*58c0*/  UMOV UR4, UR7 ;  /* 0x0000000700047c82 */ /* 0x000fe40008000000 */
[----:B------:R-:W-:Y:S02]  /*58d0*/  USHF.R.U32.HI UR7, URZ, UR57, UR4 ;  /* 0x00000039ff077299 */ /* 0x000fe40008011604 */
[----:B------:R-:W-:Y:S02]  /*58e0*/  USEL UR4, UR53, UR5, !UP0 ;  /* 0x0000000535047287 */ /* 0x000fe4000c000000 */
[----:B------:R-:W-:Y:S01]  /*58f0*/  USEL UR7, UR62, UR7, !UP1 ;  /* 0x000000073e077287 */ /* 0x000fe2000c800000 */
[----:B------:R-:W-:Y:S01]  /*5900*/  UMOV UR5, UR9 ;  /* 0x0000000900057c82 */ /* 0x000fe20008000000 */
[----:B------:R-:W-:Y:S02]  /*5910*/  UIMAD.WIDE.U32 UR8, UR4, UR40, URZ ;  /* 0x00000028040872a5 */ /* 0x000fe4000f8e00ff */
[----:B------:R-:W-:Y:S03]  /*5920*/  USHF.R.U32.HI UR6, URZ, UR12, UR5 ;  /* 0x0000000cff067299 */ /* 0x000fe60008011605 */
[----:B------:R-:W-:Y:S01]  /*5930*/  UMOV UR5, UR11 ;  /* 0x0000000b00057c82 */ /* 0x000fe20008000000 */
[----:B------:R-:W-:Y:S02]  /*5940*/  UIMAD.WIDE.U32 UR10, UR7, UR40, URZ ;  /* 0x00000028070a72a5 */ /* 0x000fe4000f8e00ff */
[----:B------:R-:W-:Y:S02]  /*5950*/  USHF.R.U32.HI UR12, URZ, UR57, UR5 ;  /* 0x00000039ff0c7299 */ /* 0x000fe40008011605 */
[----:B------:R-:W-:Y:S01]  /*5960*/  USEL UR6, UR37, UR6, !UP0 ;  /* 0x0000000625067287 */ /* 0x000fe2000c000000 */
[----:B------:R-:W-:Y:S02]  /*5970*/  UMOV UR5, UR9 ;  /* 0x0000000900057c82 */ /* 0x000fe40008000000 */
[----:B------:R-:W-:Y:S01]  /*5980*/  UMOV UR10, UR11 ;  /* 0x0000000b000a7c82 */ /* 0x000fe20008000000 */
[----:B------:R-:W-:Y:S02]  /*5990*/  @UP2 USHF.R.U32.HI UR4, URZ, UR41, UR5 ;  /* 0x00000029ff042299 */ /* 0x000fe40008011605 */
[----:B------:R-:W-:Y:S02]  /*59a0*/  @UP2 USHF.R.U32.HI UR7, URZ, UR41, UR10 ;  /* 0x00000029ff072299 */ /* 0x000fe4000801160a */
[----:B------:R-:W-:Y:S02]  /*59b0*/  UIMAD UR4, UR45, UR4, URZ ;  /* 0x000000042d0472a4 */ /* 0x000fe4000f8e02ff */
        /* <DEDUP_REMOVED lines=8> */
[----:B------:R-:W-:Y:S02]  /*5a40*/  USEL UR11, UR6, UR4, !UP2 ;  /* 0x00000004060b7287 */ /* 0x000fe4000d000000 */
[----:B------:R-:W-:Y:S02]  /*5a50*/  UIADD3 UR8, UPT, UPT, -UR5, URZ, URZ ;  /* 0x000000ff05087290 */ /* 0x000fe4000fffe1ff */
[----:B------:R-:W-:Y:S01]  /*5a60*/  UIADD3 UR10, UPT, UPT, -UR11, URZ, URZ ;  /* 0x000000ff0b0a7290 */ /* 0x000fe2000fffe1ff */
[----:B------:R-:W-:Y:S01]  /*5a70*/  @!UP0 UMOV UR4, UR9 ;  /* 0x0000000900048c82 */ /* 0x000fe20008000000 */
[----:B------:R-:W-:Y:S02]  /*5a80*/  UIADD3 UR9, UPT, UPT, -UR6, URZ, URZ ;  /* 0x000000ff06097290 */ /* 0x000fe4000fffe1ff */
[----:B------:R-:W-:Y:S02]  /*5a90*/  @!UP0 USHF.R.U32.HI UR4, URZ, UR41, UR4 ;  /* 0x00000029ff048299 */ /* 0x000fe40008011604 */
[----:B------:R-:W-:Y:S02]  /*5aa0*/  UIMAD UR10, UR45, UR10, UR6 ;  /* 0x0000000a2d0a72a4 */ /* 0x000fe4000f8e0206 */
[----:B------:R-:W-:Y:S04]  /*5ab0*/  @!UP0 USEL UR4, UR5, UR4, !UP2 ;  /* 0x0000000405048287 */ /* 0x000fe8000d000000 */
[----:B------:R-:W-:Y:S02]  /*5ac0*/  @!UP0 UIMAD UR10, UR7, UR10, UR4 ;  /* 0x0000000a070a82a4 */ /* 0x000fe4000f8e0204 */
[----:B------:R-:W-:Y:S02]  /*5ad0*/  @!UP0 UIADD3 UR11, UPT, UPT, UR11, -UR4, URZ ;  /* 0x800000040b0b8290 */ /* 0x000fe4000fffe0ff */
[----:B------:R-:W-:Y:S02]  /*5ae0*/  UIMAD UR7, UR42, UR8, UR38 ;  /* 0x000000082a0772a4 */ /* 0x000fe4000f8e0226 */
[----:B------:R-:W-:Y:S02]  /*5af0*/  @!UP0 UIMAD UR6, UR11, UR45, UR5 ;  /* 0x0000002d0b0682a4 */ /* 0x000fe4000f8e0205 */
[----:B------:R-:W-:Y:S01]  /*5b00*/  UIMAD UR4, UR58, UR9, UR37 ;  /* 0x000000093a0472a4 */ /* 0x000fe2000f8e0225 */
[----:B------:R-:W-:Y:S02]  /*5b10*/  @!UP0 UMOV UR5, UR10 ;  /* 0x0000000a00058c82 */ /* 0x000fe40008000000 */
[----:B------:R-:W-:Y:S02]  /*5b20*/  UIMAD UR38, UR5, UR42, UR7 ;  /* 0x0000002a052672a4 */ /* 0x000fe4000f8e0207 */
[----:B------:R-:W-:Y:S11]  /*5b30*/  UIMAD UR37, UR6, UR58, UR4 ;  /* 0x0000003a062572a4 */ /* 0x000ff6000f8e0204 */
[----:B------:R-:W-:Y:S01]  /*5b40*/  @!UPT UIADD3 URZ, UPT, UPT, URZ, URZ, URZ ;  /* 0x000000fffffff290 */ /* 0x000fe2000fffe0ff */
.L_x_92:
[----:B------:R-:W-:Y:S01]  /*5b50*/  UISETP.NE.AND UP0, UPT, UR39, 0x1, UPT ;  /* 0x000000012700788c */ /* 0x000fe2000bf05270 */
[----:B------:R-:W-:Y:S01]  /*5b60*/  LOP3.LUT P0, RZ, R91, 0x3f0, RZ, 0xc0, !PT ;  /* 0x000003f05bff7812 */ /* 0x000fe2000780c0ff */
[----:B------:R-:W-:Y:S01]  /*5b70*/  USHF.L.U32 UR50, UR16, 0x7, URZ ;  /* 0x0000000710327899 */ /* 0x000fe200080006ff */
[----:B------:R-:W-:Y:S01]  /*5b80*/  BSSY.RECONVERGENT B6, `(.L_x_93) ;  /* 0x0000034000067945 */ /* 0x000fe20003800200 */
[----:B------:R-:W-:Y:S01]  /*5b90*/  USHF.L.U32 UR49, UR20, 0x8, URZ ;  /* 0x0000000814317899 */ /* 0x000fe200080006ff */
[----:B------:R-:W-:Y:S06]  /*5ba0*/  IADD3 R93, PT, PT, R93, 0x1, RZ ;  /* 0x000000015d5d7810 */ /* 0x000fec0007ffe0ff */
[----:B------:R-:W2:Y:S01]  /*5bb0*/  @!UP0 LDCU.128 UR12, c[0x0][0xb10] ;  /* 0x00016200ff0c87ac */ /* 0x000ea20008000c00 */
[----:B------:R-:W3:Y:S01]  /*5bc0*/  @!UP0 LDCU UR5, c[0x0][0xb0c] ;  /* 0x00016180ff0587ac */ /* 0x000ee20008000800 */
[----:B------:R-:W4:Y:S01]  /*5bd0*/  @!UP0 LDCU UR10, c[0x0][0xb20] ;  /* 0x00016400ff0a87ac */ /* 0x000f220008000800 */
[----:B--2---:R-:W-:Y:S02]  /*5be0*/  UIMAD.WIDE.U32 UR8, UR38, UR12, URZ ;  /* 0x0000000c260872a5 */ /* 0x004fe4000f8e00ff */
[----:B------:R-:W-:Y:S02]  /*5bf0*/  UIMAD.WIDE.U32 UR6, UR37, UR15, URZ ;  /* 0x0000000f250672a5 */ /* 0x000fe4000f8e00ff */
[----:B------:R-:W-:Y:S03]  /*5c00*/  @!UP0 UISETP.NE.AND UP1, UPT, UR14, 0x1, UPT ;  /* 0x000000010e00888c */ /* 0x000fe6000bf25270 */
[----:B------:R-:W-:Y:S01]  /*5c10*/  @!UP0 UMOV UR4, UR9 ;  /* 0x0000000900048c82 */ /* 0x000fe20008000000 */
[----:B---3--:R-:W-:Y:S02]  /*5c20*/  @!UP0 UISETP.NE.AND UP2, UPT, UR5, 0x1, UPT ;  /* 0x000000010500888c */ /* 0x008fe4000bf45270 */
[----:B------:R-:W-:Y:S01]  /*5c30*/  @!UP0 USHF.R.U32.HI UR4, URZ, UR13, UR4 ;  /* 0x0000000dff048299 */ /* 0x000fe20008011604 */
[----:B------:R-:W-:Y:S02]  /*5c40*/  @!UP0 UMOV UR6, UR7 ;  /* 0x0000000700068c82 */ /* 0x000fe40008000000 */
[----:B----4-:R-:W-:Y:S02]  /*5c50*/  @!UP0 USHF.R.U32.HI UR6, URZ, UR10, UR6 ;  /* 0x0000000aff068299 */ /* 0x010fe40008011606 */
[----:B------:R-:W-:Y:S02]  /*5c60*/  @!UP0 USEL UR7, UR38, UR4, !UP2 ;  /* 0x0000000426078287 */ /* 0x000fe4000d000000 */
[----:B------:R-:W-:Y:S04]  /*5c70*/  @!UP0 USEL UR6, UR37, UR6, !UP1 ;  /* 0x0000000625068287 */ /* 0x000fe8000c800000 */
[----:B------:R-:W-:Y:S02]  /*5c80*/  @!UP0 UIADD3 UR4, UPT, UPT, -UR7, UR6, URZ ;  /* 0x0000000607048290 */ /* 0x000fe4000fffe1ff */
[----:B------:R-:W-:Y:S02]  /*5c90*/  @!UP0 UIADD3 UR6, UPT, UPT, UR7, -UR6, URZ ;  /* 0x8000000607068290 */ /* 0x000fe4000fffe0ff */
[----:B------:R-:W-:Y:S02]  /*5ca0*/  @!UP0 UIMAD UR38, UR4, UR5, UR38 ;  /* 0x00000005042682a4 */ /* 0x000fe4000f8e0226 */
[----:B------:R-:W-:Y:S01]  /*5cb0*/  @!UP0 UIMAD UR37, UR6, UR14, UR37 ;  /* 0x0000000e062582a4 */ /* 0x000fe2000f8e0225 */
[----:B------:R-:W-:Y:S11]  /*5cc0*/  @!P0 BRA `(.L_x_94) ;  /* 0x00000000007c8947 */ /* 0x000ff60003800000 */
[----:B------:R-:W2:Y:S01]  /*5cd0*/  LDCU.64 UR8, c[0x4][0x80] ;  /* 0x01001000ff0877ac */ /* 0x000ea20008000a00 */
[----:B------:R-:W-:Y:S01]  /*5ce0*/  MOV R2, 0x0 ;  /* 0x0000000000027802 */ /* 0x000fe20000000f00 */
[----:B------:R-:W-:Y:S02]  /*5cf0*/  HFMA2 R12, -RZ, RZ, 0, 5.9604644775390625e-08 ;  /* 0x00000001ff0c7431 */ /* 0x000fe400000001ff */
[----:B------:R-:W-:Y:S01]  /*5d00*/  IMAD.MOV.U32 R8, RZ, RZ, 0x70 ;  /* 0x00000070ff087424 */ /* 0x000fe200078e00ff */
[----:B------:R3:W4:Y:S01]  /*5d10*/  LDC.64 R14, c[0x4][R2] ;  /* 0x01000000020e7b82 */ /* 0x0007220000000a00 */
[----:B------:R-:W1:Y:S01]  /*5d20*/  LDCU.64 UR6, c[0x4][0x88] ;  /* 0x01001100ff0677ac */ /* 0x000e620008000a00 */
[----:B------:R-:W-:Y:S01]  /*5d30*/  IMAD.MOV.U32 R13, RZ, RZ, RZ ;  /* 0x000000ffff0d7224 */ /* 0x000fe200078e00ff */
[----:B------:R-:W1:Y:S01]  /*5d40*/  LDCU.64 UR4, c[0x4][0x8] ;  /* 0x01000100ff0477ac */ /* 0x000e620008000a00 */
[----:B--2---:R-:W-:Y:S01]  /*5d50*/  MOV R5, UR9 ;  /* 0x0000000900057c02 */ /* 0x004fe20008000f00 */
[----:B------:R-:W-:Y:S01]  /*5d60*/  IMAD.U32 R4, RZ, RZ, UR8 ;  /* 0x00000008ff047e24 */ /* 0x000fe2000f8e00ff */
[----:B-1----:R-:W-:Y:S01]  /*5d70*/  MOV R7, UR7 ;  /* 0x0000000700077c02 */ /* 0x002fe20008000f00 */
[----:B------:R-:W-:Y:S01]  /*5d80*/  IMAD.U32 R6, RZ, RZ, UR6 ;  /* 0x00000006ff067e24 */ /* 0x000fe2000f8e00ff */
[----:B------:R-:W-:Y:S01]  /*5d90*/  MOV R11, UR5 ;  /* 0x00000005000b7c02 */ /* 0x000fe20008000f00 */
[----:B------:R-:W-:Y:S02]  /*5da0*/  IMAD.U32 R10, RZ, RZ, UR4 ;  /* 0x00000004ff0a7e24 */ /* 0x000fe4000f8e00ff */
[----:B------:R-:W-:Y:S07]  /*5db0*/  LEPC R20, `(.L_x_95) ;  /* 0x000000001014794e */ /* 0x000fee0000000000 */
[----:B---345:R-:W-:Y:S05]  /*5dc0*/  CALL.ABS.NOINC R14 ;  /* 0x000000000e007343 */ /* 0x038fea0003c00000 */
.L_x_95:
[----:B------:R-:W1:Y:S01]  /*5dd0*/  LDCU.64 UR8, c[0x4][0x80] ;  /* 0x01001000ff0877ac */ /* 0x000e620008000a00 */
[----:B------:R-:W2:Y:S01]  /*5de0*/  LDC.64 R2, c[0x4][R2] ;  /* 0x0100000002027b82 */ /* 0x000ea20000000a00 */
[----:B------:R-:W-:Y:S02]  /*5df0*/  HFMA2 R12, -RZ, RZ, 0, 5.9604644775390625e-08 ;  /* 0x00000001ff0c7431 */ /* 0x000fe400000001ff */
[----:B------:R-:W-:Y:S02]  /*5e00*/  IMAD.MOV.U32 R8, RZ, RZ, 0x70 ;  /* 0x00000070ff087424 */ /* 0x000fe400078e00ff */
[----:B------:R-:W-:Y:S01]  /*5e10*/  IMAD.MOV.U32 R13, RZ, RZ, RZ ;  /* 0x000000ffff0d7224 */ /* 0x000fe200078e00ff */
[----:B------:R-:W3:Y:S01]  /*5e20*/  LDCU.64 UR6, c[0x4][0x88] ;  /* 0x01001100ff0677ac */ /* 0x000ee20008000a00 */
[----:B------:R-:W4:Y:S01]  /*5e30*/  LDCU.64 UR4, c[0x4][0x8] ;  /* 0x01000100ff0477ac */ /* 0x000f220008000a00 */
[----:B-1----:R-:W-:Y:S02]  /*5e40*/  MOV R4, UR8 ;  /* 0x0000000800047c02 */ /* 0x002fe40008000f00 */
[----:B------:R-:W-:Y:S02]  /*5e50*/  MOV R5, UR9 ;  /* 0x0000000900057c02 */ /* 0x000fe40008000f00 */
[----:B---3--:R-:W-:Y:S01]  /*5e60*/  MOV R7, UR7 ;  /* 0x0000000700077c02 */ /* 0x008fe20008000f00 */
[----:B------:R-:W-:Y:S01]  /*5e70*/  IMAD.U32 R6, RZ, RZ, UR6 ;  /* 0x00000006ff067e24 */ /* 0x000fe2000f8e00ff */
[----:B----4-:R-:W-:Y:S01]  /*5e80*/  MOV R11, UR5 ;  /* 0x00000005000b7c02 */ /* 0x010fe20008000f00 */
[----:B------:R-:W-:Y:S02]  /*5e90*/  IMAD.U32 R10, RZ, RZ, UR4 ;  /* 0x00000004ff0a7e24 */ /* 0x000fe4000f8e00ff */
[----:B------:R-:W-:Y:S07]  /*5ea0*/  LEPC R20, `(.L_x_94) ;  /* 0x000000001014794e */ /* 0x000fee0000000000 */
[----:B--2---:R-:W-:Y:S05]  /*5eb0*/  CALL.ABS.NOINC R2 ;  /* 0x0000000002007343 */ /* 0x004fea0003c00000 */
.L_x_94:
[----:B------:R-:W-:Y:S05]  /*5ec0*/  BSYNC.RECONVERGENT B6 ;  /* 0x0000000000067941 */ /* 0x000fea0003800200 */
.L_x_93:
[----:B------:R-:W-:Y:S02]  /*5ed0*/  R2UR UR6, R90 ;  /* 0x000000005a0672ca */ /* 0x000fe400000e0000 */
[----:B------:R-:W-:Y:S02]  /*5ee0*/  R2UR UR5, R105 ;  /* 0x00000000690572ca */ /* 0x000fe400000e0000 */
[----:B------:R-:W-:Y:S02]  /*5ef0*/  R2UR UR4, R104 ;  /* 0x00000000680472ca */ /* 0x000fe400000e0000 */
[----:B------:R-:W-:Y:S02]  /*5f00*/  ISETP.NE.U32.AND P4, PT, R82, RZ, PT ;  /* 0x000000ff5200720c */ /* 0x000fe40003f85070 */
[----:B------:R-:W-:Y:S02]  /*5f10*/  ISETP.NE.U32.AND P2, PT, RZ, UR60, PT ;  /* 0x0000003cff007c0c */ /* 0x000fe4000bf45070 */
[----:B------:R-:W-:Y:S02]  /*5f20*/  ISETP.NE.AND.EX P4, PT, R83, RZ, PT, P4 ;  /* 0x000000ff5300720c */ /* 0x000fe40003f85340 */
[----:B------:R-:W-:Y:S01]  /*5f30*/  ISETP.NE.AND.EX P2, PT, RZ, UR61, PT, P2 ;  /* 0x0000003dff007c0c */ /* 0x000fe2000bf45320 */
[----:B------:R-:W-:Y:S02]  /*5f40*/  UISETP.NE.AND UP2, UPT, UR6, URZ, UPT ;  /* 0x000000ff0600728c */ /* 0x000fe4000bf45270 */
[----:B------:R-:W-:Y:S04]  /*5f50*/  UISETP.NE.U32.AND UP0, UPT, UR5, URZ, UPT ;  /* 0x000000ff0500728c */ /* 0x000fe8000bf05070 */
[----:B------:R-:W-:Y:S01]  /*5f60*/  UISETP.NE.AND.EX UP1, UPT, UR4, URZ, UPT, UP0 ;  /* 0x000000ff0400728c */ /* 0x000fe2000bf25300 */
[----:B------:R-:W-:Y:S01]  /*5f70*/  PLOP3.LUT P1, PT, PT, PT, UP2, 0x80, 0x8 ;  /* 0x000000000008781c */ /* 0x000fe20003f2f028 */
[----:B------:R-:W-:Y:S03]  /*5f80*/  UPLOP3.LUT UP0, UPT, UPT, UPT, UPT, 0x40, 0x4 ;  /* 0x000000000004789c */ /* 0x000fe60003f0e870 */
[----:B------:R-:W-:Y:S06]  /*5f90*/  @UP2 UPLOP3.LUT UP0, UPT, UPT, UPT, UP1, 0x80, 0x8 ;  /* 0x000000000008289c */ /* 0x000fec0003f0f010 */
[----:B------:R-:W-:Y:S01]  /*5fa0*/  PLOP3.LUT P0, PT, PT, PT, UP0, 0x80, 0x8 ;  /* 0x000000000008781c */ /* 0x000fe20003f0f008 */
[----:B------:R-:W-:Y:S01]  /*5fb0*/  @!UPT UIADD3 URZ, UPT, UPT, URZ, URZ, URZ ;  /* 0x000000fffffff290 */ /* 0x000fe2000fffe0ff */
[----:B------:R-:W-:Y:S11]  /*5fc0*/  BRA.U !UP1, `(.L_x_96) ;  /* 0x0000000109407547 */ /* 0x000ff6000b800000 */
[----:B------:R-:W-:Y:S01]  /*5fd0*/  UISETP.NE.U32.AND UP0, UPT, UR60, URZ, UPT ;  /* 0x000000ff3c00728c */ /* 0x000fe2000bf05070 */
[----:B------:R-:W-:Y:S01]  /*5fe0*/  R2UR UR6, R105 ;  /* 0x00000000690672ca */ /* 0x000fe200000e0000 */
[----:B------:R-:W2:Y:S01]  /*5ff0*/  LDCU.64 UR8, c[0x0][0x358] ;  /* 0x00006b00ff0877ac */ /* 0x000ea20008000a00 */
[----:B------:R-:W-:Y:S02]  /*6000*/  HFMA2 R86, -RZ, RZ, 0, 5.9604644775390625e-08 ;  /* 0x00000001ff567431 */ /* 0x000fe400000001ff */
[----:B-1----:R-:W-:Y:S01]  /*6010*/  IMAD.MOV.U32 R0, RZ, RZ, 0x1 ;  /* 0x00000001ff007424 */ /* 0x002fe200078e00ff */
[----:B------:R-:W-:Y:S06]  /*6020*/  UISETP.NE.AND.EX UP0, UPT, UR61, URZ, UPT, UP0 ;  /* 0x000000ff3d00728c */ /* 0x000fec000bf05300 */
[----:B------:R-:W-:Y:S05]  /*6030*/  PLOP3.LUT P3, PT, PT, PT, UP0, 0x80, 0x8 ;  /* 0x000000000008781c */ /* 0x000fea0003f6f008 */
[----:B------:R-:W1:Y:S01]  /*6040*/  @UP0 LDCU.64 UR4, c[0x0][0x888] ;  /* 0x00011100ff0407ac */ /* 0x000e620008000a00 */
[----:B------:R-:W-:Y:S07]  /*6050*/  @UP0 UIMAD UR6, UR36, UR6, URZ ;  /* 0x00000006240602a4 */ /* 0x000fee000f8e02ff */
[----:B------:R-:W-:Y:S01]  /*6060*/  @!P3 PRMT R86, R0, 0x7610, R86 ;  /* 0x000076100056b816 */ /* 0x000fe20000000056 */
[----:B-1----:R-:W-:Y:S06]  /*6070*/  @UP0 UIMAD.WIDE UR4, UR6, 0x4, UR4 ;  /* 0x00000004060408a5 */ /* 0x002fec000f8e0204 */
[----:B------:R-:W-:Y:S02]  /*6080*/  IMAD.U32 R2, RZ, RZ, UR4 ;  /* 0x00000004ff027e24 */ /* 0x000fe4000f8e00ff */
[----:B------:R-:W-:Y:S03]  /*6090*/  IMAD.U32 R3, RZ, RZ, UR5 ;  /* 0x00000005ff037e24 */ /* 0x000fe6000f8e00ff */
[----:B------:R-:W1:Y:S02]  /*60a0*/  @!UP0 LDCU UR4, c[0x0][0x880] ;  /* 0x00011000ff0487ac */ /* 0x000e640008000800 */
[----:B--2--5:R2:W5:Y:S02]  /*60b0*/  @P3 LDG.E R45, desc[UR8][R2.64] ;  /* 0x00000008022d3981 */ /* 0x024564000c1e1900 */
[----:B-12---:R-:W-:Y:S02]  /*60c0*/  @!P3 MOV R45, UR4 ;  /* 0x00000004002dbc02 */ /* 0x006fe40008000f00 */
.L_x_96:
[----:B------:R-:W-:Y:S05]  /*60d0*/  @!P4 BRA `(.L_x_97) ;  /* 0x000000000024c947 */ /* 0x000fea0003800000 */
[----:B------:R-:W-:Y:S01]  /*60e0*/  ISETP.NE.U32.AND P3, PT, R80, RZ, PT ;  /* 0x000000ff5000720c */ /* 0x000fe20003f65070 */
[----:B------:R-:W2:Y:S03]  /*60f0*/  LDCU.64 UR4, c[0x0][0x358] ;  /* 0x00006b00ff0477ac */ /* 0x000ea60008000a00 */
[----:B------:R-:W-:Y:S11]  /*6100*/  ISETP.NE.AND.EX P3, PT, R81, RZ, PT, P3 ;  /* 0x000000ff5100720c */ /* 0x000ff60003f65330 */
[----:B------:R-:W-:Y:S02]  /*6110*/  @!UPT UIADD3 URZ, UPT, UPT, URZ, URZ, URZ ;  /* 0x000000fffffff290 */ /* 0x000fe4000fffe0ff */
[----:B------:R-:W3:Y:S01]  /*6120*/  @P3 LDC.64 R2, c[0x0][0x8a8] ;  /* 0x00022a00ff023b82 */ /* 0x000ee20000000a00 */
[----:B-1----:R-:W-:Y:S04]  /*6130*/  @P3 IMAD R0, R82, UR36, RZ ;  /* 0x0000002452003c24 */ /* 0x002fe8000f8e02ff */
[----:B---3--:R-:W-:Y:S05]  /*6140*/  @P3 IMAD.WIDE R2, R0, 0x4, R2 ;  /* 0x0000000400023825 */ /* 0x008fea00078e0202 */
[----:B--2--5:R2:W5:Y:S02]  /*6150*/  @P3 LDG.E R38, desc[UR4][R2.64] ;  /* 0x0000000402263981 */ /* 0x024564000c1e1900 */
[----:B--2---:R-:W3:Y:S02]  /*6160*/  @!P3 LDC R38, c[0x0][0x8a0] ;  /* 0x00022800ff26bb82 */ /* 0x004ee40000000800 */
.L_x_97:
[----:B-----5:R-:W-:Y:S01]  /*6170*/  FSETP.NEU.AND P3, PT, R45, RZ, PT ;  /* 0x000000ff2d00720b */ /* 0x020fe20003f6d000 */
[----:B------:R-:W-:Y:S01]  /*6180*/  IMAD.SHL.U32 R110, R84, 0x4, RZ ;  /* 0x00000004546e7824 */ /* 0x000fe200078e00ff */
[----:B------:R-:W-:Y:S01]  /*6190*/  SEL R3, RZ, 0xffffffff, P2 ;  /* 0xffffffffff037807 */ /* 0x000fe20001000000 */
[----:B------:R-:W-:Y:S01]  /*61a0*/  IMAD.SHL.U32 R113, R101, 0x10, RZ ;  /* 0x0000001065717824 */ /* 0x000fe200078e00ff */
[----:B------:R-:W-:Y:S01]  /*61b0*/  @P1 LOP3.LUT P2, RZ, R86, 0xff, RZ, 0xc0, !PT ;  /* 0x000000ff56ff1812 */ /* 0x000fe2000784c0ff */
[----:B------:R-:W-:Y:S01]  /*61c0*/  VIADD R109, R110, UR43 ;  /* 0x0000002b6e6d7c36 */ /* 0x000fe20008000000 */
[----:B-1----:R-:W-:Y:S01]  /*61d0*/  @P1 SEL R0, RZ, 0xffffffff, P3 ;  /* 0xffffffffff001807 */ /* 0x002fe20001800000 */
[----:B------:R-:W-:Y:S01]  /*61e0*/  IMAD.MOV.U32 R115, RZ, RZ, -0x10 ;  /* 0xfffffff0ff737424 */ /* 0x000fe200078e00ff */
[----:B------:R-:W-:Y:S01]  /*61f0*/  LEA R111, R36, UR43, 0x3 ;  /* 0x0000002b246f7c11 */ /* 0x000fe2000f8e18ff */
[----:B------:R-:W-:Y:S01]  /*6200*/  IMAD.SHL.U32 R114, R102, 0x10, RZ ;  /* 0x0000001066727824 */ /* 0x000fe200078e00ff */
[----:B------:R-:W-:Y:S01]  /*6210*/  @P0 SEL R0, R3, R0, !P2 ;  /* 0x0000000003000207 */ /* 0x000fe20005000000 */
[C---:B------:R-:W-:Y:S01]  /*6220*/  IMAD.IADD R97, R109.reuse, 0x1, R113 ;  /* 0x000000016d617824 */ /* 0x040fe200078e0271 */
[----:B------:R-:W-:Y:S01]  /*6230*/  PLOP3.LUT P2, PT, PT, PT, UP1, 0x80, 0x8 ;  /* 0x000000000008781c */ /* 0x000fe20003f4f018 */
[----:B------:R-:W-:Y:S01]  /*6240*/  IMAD.IADD R108, R109, 0x1, R114 ;  /* 0x000000016d6c7824 */ /* 0x000fe200078e0272 */
[----:B------:R-:W-:Y:S01]  /*6250*/  @P1 LOP3.LUT R0, R0, 0x1, RZ, 0xc0, !PT ;  /* 0x0000000100001812 */ /* 0x000fe200078ec0ff */
[----:B------:R-:W-:Y:S01]  /*6260*/  IMAD.IADD R95, R114, 0x1, R97 ;  /* 0x00000001725f7824 */ /* 0x000fe200078e0261 */
[----:B------:R-:W-:Y:S01]  /*6270*/  LOP3.LUT P4, R92, R86, 0xff, RZ, 0xc0, !PT ;  /* 0x000000ff565c7812 */ /* 0x000fe2000788c0ff */
[----:B------:R-:W-:Y:S01]  /*6280*/  BSSY B1, `(.L_x_98) ;  /* 0x0000049000017945 */ /* 0x000fe20003800000 */
[----:B------:R-:W-:Y:S01]  /*6290*/  ISETP.NE.U32.OR P5, PT, R0, 0x1, !P1 ;  /* 0x000000010000780c */ /* 0x000fe20004fa5470 */
[----:B------:R-:W-:Y:S01]  /*62a0*/  IMAD.MOV.U32 R116, RZ, RZ, 0x1 ;  /* 0x00000001ff747424 */ /* 0x000fe200078e00ff */
[----:B------:R-:W-:Y:S01]  /*62b0*/  SEL R2, RZ, 0xffffffff, P3 ;  /* 0xffffffffff027807 */ /* 0x000fe20001800000 */
[----:B------:R-:W-:Y:S01]  /*62c0*/  IMAD R39, R36, 0x100, R37 ;  /* 0x0000010024277824 */ /* 0x000fe200078e0225 */
[----:B------:R-:W-:Y:S01]  /*62d0*/  P2R R107, PR, RZ, 0x20 ;  /* 0x00000020ff6b7803 */ /* 0x000fe20000000000 */
[----:B------:R-:W-:Y:S01]  /*62e0*/  IMAD.MOV.U32 R112, RZ, RZ, RZ ;  /* 0x000000ffff707224 */ /* 0x000fe200078e00ff */
[----:B------:R-:W-:Y:S02]  /*62f0*/  CS2R R70, SRZ ;  /* 0x0000000000467805 */ /* 0x000fe4000001ff00 */
[----:B------:R-:W-:Y:S02]  /*6300*/  @P2 SEL R2, R3, R2, !P4 ;  /* 0x0000000203022207 */ /* 0x000fe40006000000 */
[----:B------:R-:W-:Y:S02]  /*6310*/  CS2R R68, SRZ ;  /* 0x0000000000447805 */ /* 0x000fe4000001ff00 */
[----:B------:R-:W-:Y:S02]  /*6320*/  CS2R R66, SRZ ;  /* 0x0000000000427805 */ /* 0x000fe4000001ff00 */
[----:B------:R-:W-:Y:S02]  /*6330*/  CS2R R64, SRZ ;  /* 0x0000000000407805 */ /* 0x000fe4000001ff00 */
[----:B------:R-:W-:Y:S02]  /*6340*/  LOP3.LUT R2, R2, 0x1, RZ, 0xc0, !PT ;  /* 0x0000000102027812 */ /* 0x000fe400078ec0ff */
[----:B------:R-:W-:Y:S02]  /*6350*/  CS2R R62, SRZ ;  /* 0x00000000003e7805 */ /* 0x000fe4000001ff00 */
[----:B------:R-:W-:Y:S02]  /*6360*/  @P5 SHF.L.U32 R0, RZ, 0x1f, RZ ;  /* 0x0000001fff005819 */ /* 0x000fe400000006ff */
[----:B------:R-:W-:Y:S02]  /*6370*/  CS2R R60, SRZ ;  /* 0x00000000003c7805 */ /* 0x000fe4000001ff00 */
[----:B------:R-:W-:Y:S02]  /*6380*/  ISETP.NE.U32.AND P2, PT, R2, 0x1, PT ;  /* 0x000000010200780c */ /* 0x000fe40003f45070 */
[----:B------:R-:W-:Y:S01]  /*6390*/  CS2R R58, SRZ ;  /* 0x00000000003a7805 */ /* 0x000fe2000001ff00 */
[----:B------:R1:W2:Y:S01]  /*63a0*/  @P5 SYNCS.PHASECHK.TRANS64.TRYWAIT P1, [UR43+0x30], R0 ;  /* 0x00003000ff0055a7 */ /* 0x0002a2000802112b */
[----:B------:R-:W-:Y:S02]  /*63b0*/  CS2R R56, SRZ ;  /* 0x0000000000387805 */ /* 0x000fe4000001ff00 */
[----:B------:R-:W-:Y:S02]  /*63c0*/  P2R R117, PR, RZ, 0x4 ;  /* 0x00000004ff757803 */ /* 0x000fe40000000000 */
[----:B------:R-:W-:Y:S02]  /*63d0*/  CS2R R54, SRZ ;  /* 0x0000000000367805 */ /* 0x000fe4000001ff00 */
[----:B------:R-:W-:Y:S02]  /*63e0*/  ISETP.NE.U32.AND P2, PT, R85, 0x1, PT ;  /* 0x000000015500780c */ /* 0x000fe40003f45070 */
[----:B------:R-:W-:Y:S02]  /*63f0*/  CS2R R52, SRZ ;  /* 0x0000000000347805 */ /* 0x000fe4000001ff00 */
[----:B------:R-:W-:Y:S02]  /*6400*/  CS2R R50, SRZ ;  /* 0x0000000000327805 */ /* 0x000fe4000001ff00 */
[----:B------:R-:W-:Y:S02]  /*6410*/  CS2R R48, SRZ ;  /* 0x0000000000307805 */ /* 0x000fe4000001ff00 */
[----:B------:R-:W-:Y:S02]  /*6420*/  SEL R115, R115, 0x10, !P2 ;  /* 0x0000001073737807 */ /* 0x000fe40005000000 */
[----:B------:R-:W-:Y:S02]  /*6430*/  CS2R R74, SRZ ;  /* 0x00000000004a7805 */ /* 0x000fe4000001ff00 */
[----:B------:R-:W-:Y:S02]  /*6440*/  CS2R R72, SRZ ;  /* 0x0000000000487805 */ /* 0x000fe4000001ff00 */
[----:B------:R-:W-:Y:S02]  /*6450*/  CS2R R78, SRZ ;  /* 0x00000000004e7805 */ /* 0x000fe4000001ff00 */
[----:B------:R-:W-:Y:S01]  /*6460*/  CS2R R76, SRZ ;  /* 0x00000000004c7805 */ /* 0x000fe2000001ff00 */
[----:B------:R-:W-:Y:S02]  /*6470*/  IMAD.IADD R109, R109, 0x1, R115 ;  /* 0x000000016d6d7824 */ /* 0x000fe400078e0273 */
[C---:B------:R-:W-:Y:S02]  /*6480*/  IMAD.IADD R98, R115.reuse, 0x1, R108 ;  /* 0x0000000173627824 */ /* 0x040fe400078e026c */
[C---:B------:R-:W-:Y:S02]  /*6490*/  IMAD.IADD R96, R115.reuse, 0x1, R97 ;  /* 0x0000000173607824 */ /* 0x040fe400078e0261 */
[----:B------:R-:W-:Y:S01]  /*64a0*/  IMAD.IADD R94, R115, 0x1, R95 ;  /* 0x00000001735e7824 */ /* 0x000fe200078e025f */
[----:B-1----:R-:W-:Y:S04]  /*64b0*/  SHF.L.U32 R0, R100, 0x1f, RZ ;  /* 0x0000001f64007819 */ /* 0x002fe800000006ff */
[----:B------:R1:W4:Y:S01]  /*64c0*/  SYNCS.PHASECHK.TRANS64.TRYWAIT P0, [R111+URZ+0xa0], R0 ;  /* 0x0000a0006f0075a7 */ /* 0x00032200080011ff */
[----:B--2---:R-:W-:Y:S01]  /*64d0*/  @P5 SEL R116, RZ, 0x1, !P1 ;  /* 0x00000001ff745807 */ /* 0x004fe20004800000 */
[----:B-1----:R-:W-:Y:S06]  /*64e0*/  @!P5 BRA `(.L_x_99) ;  /* 0x000000000088d947 */ /* 0x002fec0003800000 */
[----:B------:R-:W-:Y:S01]  /*64f0*/  IMAD.MOV.U32 R71, RZ, RZ, RZ ;  /* 0x000000ffff477224 */ /* 0x000fe200078e00ff */
[----:B------:R-:W-:Y:S01]  /*6500*/  ISETP.NE.AND P1, PT, R116, RZ, PT ;  /* 0x000000ff7400720c */ /* 0x000fe20003f25270 */
[----:B------:R-:W-:Y:S01]  /*6510*/  BSSY B0, `(.L_x_100) ;  /* 0x0000014000007945 */ /* 0x000fe20003800000 */
[----:B------:R-:W-:Y:S02]  /*6520*/  CS2R R78, SRZ ;  /* 0x00000000004e7805 */ /* 0x000fe4000001ff00 */
        /* <DEDUP_REMOVED lines=13> */
[----:B------:R-:W-:Y:S01]  /*6600*/  CS2R R68, SRZ ;  /* 0x0000000000447805 */ /* 0x000fe2000001ff00 */
[----:B------:R-:W-:Y:S06]  /*6610*/  @P1 BRA `(.L_x_101) ;  /* 0x00000000000c1947 */ /* 0x000fec0003800000 */
[----:B------:R-:W-:Y:S04]  /*6620*/  SHF.L.U32 R3, RZ, 0x1f, RZ ;  /* 0x0000001fff037819 */ /* 0x000fe800000006ff */
[----:B------:R-:W1:Y:S02]  /*6630*/  SYNCS.PHASECHK.TRANS64.TRYWAIT P1, [UR43+0x30], R3 ;  /* 0x00003003ff0075a7 */ /* 0x000e64000802112b */
[----:B-1----:R-:W-:Y:S05]  /*6640*/  @!P1 BRA `(.L_x_102) ;  /* 0x0000007c009c9947 */ /* 0x002fea0003800000 */
.L_x_101:
[----:B------:R-:W-:Y:S05]  /*6650*/  BSYNC B0 ;  /* 0x0000000000007941 */ /* 0x000fea0003800000 */
.L_x_100:
[----:B------:R-:W-:Y:S01]  /*6660*/  ISETP.NE.AND P1, PT, R117, RZ, PT ;  /* 0x000000ff7500720c */ /* 0x000fe20003f25270 */
[----:B------:R-:W-:Y:S11]  /*6670*/  HFMA2 R112, -RZ, RZ, 0, 5.9604644775390625e-08 ;  /* 0x00000001ff707431 */ /* 0x000ff600000001ff */
[----:B------:R-:W-:Y:S01]  /*6680*/  @!UPT UIADD3 URZ, UPT, UPT, URZ, URZ, URZ ;  /* 0x000000fffffff290 */ /* 0x000fe2000fffe0ff */
[----:B------:R2:W1:Y:S04]  /*6690*/  @P1 LDS.128 R76, [R110+UR43+0x400] ;  /* 0x0004002b6e4c1984 */ /* 0x0004680008000c00 */
[----:B------:R2:W1:Y:S04]  /*66a0*/  @P1 LDS.128 R72, [R109+0x400] ;  /* 0x000400006d481984 */ /* 0x0004680000000c00 */
[----:B------:R2:W1:Y:S04]  /*66b0*/  @P1 LDS.128 R48, [R108+0x400] ;  /* 0x000400006c301984 */ /* 0x0004680000000c00 */
[----:B------:R2:W1:Y:S04]  /*66c0*/  @P1 LDS.128 R52, [R98+0x400] ;  /* 0x0004000062341984 */ /* 0x0004680000000c00 */
[----:B------:R2:W1:Y:S04]  /*66d0*/  @P1 LDS.128 R56, [R97+0x400] ;  /* 0x0004000061381984 */ /* 0x0004680000000c00 */
[----:B------:R2:W1:Y:S04]  /*66e0*/  @P1 LDS.128 R60, [R96+0x400] ;  /* 0x00040000603c1984 */ /* 0x0004680000000c00 */
[----:B------:R2:W1:Y:S04]  /*66f0*/  @P1 LDS.128 R64, [R95+0x400] ;  /* 0x000400005f401984 */ /* 0x0004680000000c00 */
[----:B------:R2:W1:Y:S02]  /*6700*/  @P1 LDS.128 R68, [R94+0x400] ;  /* 0x000400005e441984 */ /* 0x0004640000000c00 */
.L_x_99:
[----:B------:R-:W-:Y:S05]  /*6710*/  BSYNC B1 ;  /* 0x0000000000017941 */ /* 0x000fea0003800000 */
.L_x_98:
[----:B-1----:R-:W-:Y:S04]  /*6720*/  SHF.R.U32.HI R2, RZ, 0x15, R39 ;  /* 0x00000015ff027819 */ /* 0x002fe80000011627 */
[----:B------:R-:W-:Y:S01]  /*6730*/  LOP3.LUT P1, RZ, R2, 0x3, R87, 0x48, !PT ;  /* 0x0000000302ff7812 */ /* 0x000fe20007824857 */
[----:B------:R-:W-:Y:S01]  /*6740*/  @!UPT UIADD3 URZ, UPT, UPT, URZ, URZ, URZ ;  /* 0x000000fffffff290 */ /* 0x000fe2000fffe0ff */
[----:B----4-:R-:W-:Y:S11]  /*6750*/  @P0 BRA `(.L_x_103) ;  /* 0x0000000000080947 */ /* 0x010ff60003800000 */
[----:B------:R-:W1:Y:S02]  /*6760*/  SYNCS.PHASECHK.TRANS64.TRYWAIT P0, [R111+URZ+0xa0], R0 ;  /* 0x0000a0006f0075a7 */ /* 0x000e6400080011ff */
[----:B-1----:R-:W-:Y:S05]  /*6770*/  @!P0 BRA `(.L_x_104) ;  /* 0x0000007c00688947 */ /* 0x002fea0003800000 */
.L_x_103:
[----:B------:R-:W-:Y:S05]  /*6780*/  @!P1 BRA `(.L_x_105) ;  /* 0x0000000000409947 */ /* 0x000fea0003800000 */
[----:B------:R-:W4:Y:S01]  /*6790*/  LDCU.64 UR8, c[0x4][0x70] ;  /* 0x01000e00ff0877ac */ /* 0x000f220008000a00 */
[----:B------:R-:W-:Y:S01]  /*67a0*/  MOV R3, 0x0 ;  /* 0x0000000000037802 */ /* 0x000fe20000000f00 */
[----:B------:R-:W-:Y:S02]  /*67b0*/  HFMA2 R12, -RZ, RZ, 0, 5.9604644775390625e-08 ;  /* 0x00000001ff0c7431 */ /* 0x000fe400000001ff */
[----:B------:R-:W-:Y:S02]  /*67c0*/  IMAD.MOV.U32 R8, RZ, RZ, 0x192 ;  /* 0x00000192ff087424 */ /* 0x000fe400078e00ff */
[----:B------:R-:W-:Y:S01]  /*67d0*/  IMAD.MOV.U32 R13, RZ, RZ, RZ ;  /* 0x000000ffff0d7224 */ /* 0x000fe200078e00ff */
[----:B------:R-:W5:Y:S01]  /*67e0*/  LDCU.64 UR6, c[0x4][0x78] ;  /* 0x01000f00ff0677ac */ /* 0x000f620008000a00 */
[----:B------:R-:W1:Y:S01]  /*67f0*/  LDC.64 R2, c[0x4][R3] ;  /* 0x0100000003027b82 */ /* 0x000e620000000a00 */
[----:B------:R-:W2:Y:S01]  /*6800*/  LDCU.64 UR4, c[0x4][0x10] ;  /* 0x01000200ff0477ac */ /* 0x000ea20008000a00 */
[----:B----4-:R-:W-:Y:S01]  /*6810*/  MOV R5, UR9 ;  /* 0x0000000900057c02 */ /* 0x010fe20008000f00 */
[----:B------:R-:W-:Y:S01]  /*6820*/  IMAD.U32 R4, RZ, RZ, UR8 ;  /* 0x00000008ff047e24 */ /* 0x000fe2000f8e00ff */
[----:B-----5:R-:W-:Y:S01]  /*6830*/  MOV R7, UR7 ;  /* 0x0000000700077c02 */ /* 0x020fe20008000f00 */
[----:B------:R-:W-:Y:S01]  /*6840*/  IMAD.U32 R6, RZ, RZ, UR6 ;  /* 0x00000006ff067e24 */ /* 0x000fe2000f8e00ff */
[----:B--2---:R-:W-:Y:S01]  /*6850*/  MOV R11, UR5 ;  /* 0x00000005000b7c02 */ /* 0x004fe20008000f00 */
[----:B------:R-:W-:Y:S02]  /*6860*/  IMAD.U32 R10, RZ, RZ, UR4 ;  /* 0x00000004ff0a7e24 */ /* 0x000fe4000f8e00ff */
[----:B------:R-:W-:Y:S07]  /*6870*/  LEPC R20, `(.L_x_105) ;  /* 0x000000001014794e */ /* 0x000fee0000000000 */
[----:B-1-3--:R-:W-:Y:S05]  /*6880*/  CALL.ABS.NOINC R2 ;  /* 0x0000000002007343 */ /* 0x00afea0003c00000 */
.L_x_105:
[----:B------:R-:W-:Y:S01]  /*6890*/  LOP3.LUT R40, R76, 0xffffe000, RZ, 0xc0, !PT ;  /* 0xffffe0004c287812 */ /* 0x000fe200078ec0ff */
[----:B------:R-:W-:Y:S05]  /*68a0*/  WARPSYNC.ALL ;  /* 0x0000000000007948 */ /* 0x000fea0003800000 */
[----:B------:R-:W-:Y:S01]  /*68b0*/  R2UR UR4, R39 ;  /* 0x00000000270472ca */ /* 0x000fe200000e0000 */
[----:B------:R-:W-:Y:S01]  /*68c0*/  BSSY.RECONVERGENT B0, `(.L_x_106) ;  /* 0x000009c000007945 */ /* 0x000fe20003800200 */
[----:B------:R-:W-:Y:S02]  /*68d0*/  LOP3.LUT R41, R77, 0xffffe000, RZ, 0xc0, !PT ;  /* 0xffffe0004d297812 */ /* 0x000fe400078ec0ff */
[----:B------:R-:W-:Y:S02]  /*68e0*/  LOP3.LUT R42, R78, 0xffffe000, RZ, 0xc0, !PT ;  /* 0xffffe0004e2a7812 */ /* 0x000fe400078ec0ff */
[----:B------:R-:W-:Y:S02]  /*68f0*/  LOP3.LUT R43, R79, 0xffffe000, RZ, 0xc0, !PT ;  /* 0xffffe0004f2b7812 */ /* 0x000fe400078ec0ff */
[----:B------:R-:W-:Y:S05]  /*6900*/  ISETP.NE.AND P0, PT, R103, RZ, PT ;  /* 0x000000ff6700720c */ /* 0x000fea0003f05270 */
[----:B------:R-:W1:Y:S02]  /*6910*/  LDTM.x32 R4, tmem[UR4] ;  /* 0x00000004000479ee */ /* 0x000e6400082c0000 */
[C---:B-1-3--:R-:W-:Y:S01]  /*6920*/  FMUL R0, R38.reuse, R4 ;  /* 0x0000000426007220 */ /* 0x04afe20000400000 */
[C---:B------:R-:W-:Y:S01]  /*6930*/  FMUL R2, R38.reuse, R5 ;  /* 0x0000000526027220 */ /* 0x040fe20000400000 */
[C---:B------:R-:W-:Y:S01]  /*6940*/  FMUL R3, R38.reuse, R6 ;  /* 0x0000000626037220 */ /* 0x040fe20000400000 */
[----:B------:R-:W-:Y:S01]  /*6950*/  FMUL R7, R38, R7 ;  /* 0x0000000726077220 */ /* 0x000fe20000400000 */
[C---:B------:R-:W-:Y:S01]  /*6960*/  FFMA R40, R45.reuse, R40, R0 ;  /* 0x000000282d287223 */ /* 0x040fe20000000000 */
[----:B------:R-:W-:Y:S01]  /*6970*/  LOP3.LUT R0, R72, 0xffffe000, RZ, 0xc0, !PT ;  /* 0xffffe00048007812 */ /* 0x000fe200078ec0ff */
[----:B------:R-:W-:Y:S01]  /*6980*/  FFMA R41, R45, R41, R2 ;  /* 0x000000292d297223 */ /* 0x000fe20000000002 */
[----:B------:R-:W-:Y:S01]  /*6990*/  LOP3.LUT R2, R73, 0xffffe000, RZ, 0xc0, !PT ;  /* 0xffffe00049027812 */ /* 0x000fe200078ec0ff */
[C---:B------:R-:W-:Y:S01]  /*69a0*/  FFMA R42, R45.reuse, R42, R3 ;  /* 0x0000002a2d2a7223 */ /* 0x040fe20000000003 */
[----:B------:R-:W-:Y:S01]  /*69b0*/  LOP3.LUT R3, R74, 0xffffe000, RZ, 0xc0, !PT ;  /* 0xffffe0004a037812 */ /* 0x000fe200078ec0ff */
[----:B------:R-:W-:Y:S01]  /*69c0*/  FFMA R43, R45, R43, R7 ;  /* 0x0000002b2d2b7223 */ /* 0x000fe20000000007 */
[----:B------:R-:W-:Y:S01]  /*69d0*/  LOP3.LUT R7, R75, 0xffffe000, RZ, 0xc0, !PT ;  /* 0xffffe0004b077812 */ /* 0x000fe200078ec0ff */
[C---:B------:R-:W-:Y:S01]  /*69e0*/  FMUL R4, R38.reuse, R8 ;  /* 0x0000000826047220 */ /* 0x040fe20000400000 */
[----:B------:R-:W-:Y:S01]  /*69f0*/  F2FP.TF32.F32.PACK_B R40, R40 ;  /* 0x00000028ff28723e */ /* 0x000fe200024050ff */
[C---:B------:R-:W-:Y:S01]  /*6a00*/  FMUL R5, R38.reuse, R9 ;  /* 0x0000000926057220 */ /* 0x040fe20000400000 */
[----:B------:R-:W-:Y:S01]  /*6a10*/  F2FP.TF32.F32.PACK_B R41, R41 ;  /* 0x00000029ff29723e */ /* 0x000fe200024050ff */
[C---:B------:R-:W-:Y:S01]  /*6a20*/  FMUL R6, R38.reuse, R10 ;  /* 0x0000000a26067220 */ /* 0x040fe20000400000 */
[----:B------:R-:W-:Y:S01]  /*6a30*/  F2FP.TF32.F32.PACK_B R42, R42 ;  /* 0x0000002aff2a723e */ /* 0x000fe200024050ff */
[----:B------:R-:W-:Y:S01]  /*6a40*/  FMUL R11, R38, R11 ;  /* 0x0000000b260b7220 */ /* 0x000fe20000400000 */
[----:B------:R-:W-:Y:S01]  /*6a50*/  F2FP.TF32.F32.PACK_B R43, R43 ;  /* 0x0000002bff2b723e */ /* 0x000fe200024050ff */
[C---:B------:R-:W-:Y:S01]  /*6a60*/  FFMA R4, R45.reuse, R0, R4 ;  /* 0x000000002d047223 */ /* 0x040fe20000000004 */
[----:B------:R-:W-:Y:S01]  /*6a70*/  LOP3.LUT R0, R48, 0xffffe000, RZ, 0xc0, !PT ;  /* 0xffffe00030007812 */ /* 0x000fe200078ec0ff */
[----:B------:R-:W-:Y:S01]  /*6a80*/  FFMA R5, R45, R2, R5 ;  /* 0x000000022d057223 */ /* 0x000fe20000000005 */
[----:B------:R-:W-:Y:S01]  /*6a90*/  LOP3.LUT R2, R49, 0xffffe000, RZ, 0xc0, !PT ;  /* 0xffffe00031027812 */ /* 0x000fe200078ec0ff */
[C---:B------:R-:W-:Y:S01]  /*6aa0*/  FFMA R6, R45.reuse, R3, R6 ;  /* 0x000000032d067223 */ /* 0x040fe20000000006 */
[----:B------:R-:W-:Y:S01]  /*6ab0*/  F2FP.TF32.F32.PACK_B R4, R4 ;  /* 0x00000004ff04723e */ /* 0x000fe200024050ff */
[C---:B------:R-:W-:Y:S01]  /*6ac0*/  FFMA R7, R45.reuse, R7, R11 ;  /* 0x000000072d077223 */ /* 0x040fe2000000000b */
[----:B------:R-:W-:Y:S01]  /*6ad0*/  F2FP.TF32.F32.PACK_B R5, R5 ;  /* 0x00000005ff05723e */ /* 0x000fe200024050ff */
[----:B------:R-:W-:Y:S01]  /*6ae0*/  STS.128 [R110+UR43+0x400], R40 ;  /* 0x000400286e007988 */ /* 0x000fe20008000c2b */
[----:B------:R-:W-:Y:S01]  /*6af0*/  F2FP.TF32.F32.PACK_B R6, R6 ;  /* 0x00000006ff06723e */ /* 0x000fe200024050ff */
[C---:B------:R-:W-:Y:S01]  /*6b00*/  FMUL R8, R38.reuse, R12 ;  /* 0x0000000c26087220 */ /* 0x040fe20000400000 */
[----:B------:R-:W-:Y:S01]  /*6b10*/  F2FP.TF32.F32.PACK_B R7, R7 ;  /* 0x00000007ff07723e */ /* 0x000fe200024050ff */
[----:B------:R-:W-:Y:S01]  /*6b20*/  FMUL R9, R38, R13 ;  /* 0x0000000d26097220 */ /* 0x000fe20000400000 */
[----:B------:R-:W-:Y:S01]  /*6b30*/  LOP3.LUT R3, R50, 0xffffe000, RZ, 0xc0, !PT ;  /* 0xffffe00032037812 */ /* 0x000fe200078ec0ff */
[----:B------:R-:W-:Y:S01]  /*6b40*/  FFMA R8, R45, R0, R8 ;  /* 0x000000002d087223 */ /* 0x000fe20000000008 */
[----:B------:R-:W-:Y:S01]  /*6b50*/  LOP3.LUT R11, R51, 0xffffe000, RZ, 0xc0, !PT ;  /* 0xffffe000330b7812 */ /* 0x000fe200078ec0ff */
[----:B------:R1:W-:Y:S01]  /*6b60*/  STS.128 [R109+0x400], R4 ;  /* 0x000400046d007388 */ /* 0x0003e20000000c00 */
[----:B------:R-:W-:Y:S01]  /*6b70*/  LOP3.LUT R0, R52, 0xffffe000, RZ, 0xc0, !PT ;  /* 0xffffe00034007812 */ /* 0x000fe200078ec0ff */
[C---:B------:R-:W-:Y:S01]  /*6b80*/  FMUL R10, R38.reuse, R14 ;  /* 0x0000000e260a7220 */ /* 0x040fe20000400000 */
[----:B------:R-:W-:Y:S01]  /*6b90*/  F2FP.TF32.F32.PACK_B R8, R8 ;  /* 0x00000008ff08723e */ /* 0x000fe200024050ff */
[C---:B------:R-:W-:Y:S01]  /*6ba0*/  FMUL R15, R38.reuse, R15 ;  /* 0x0000000f260f7220 */ /* 0x040fe20000400000 */
[----:B------:R-:W-:Y:S01]  /*6bb0*/  FMUL R12, R38, R16 ;  /* 0x00000010260c7220 */ /* 0x000fe20000400000 */
[C---:B------:R-:W-:Y:S01]  /*6bc0*/  FFMA R9, R45.reuse, R2, R9 ;  /* 0x000000022d097223 */ /* 0x040fe20000000009 */
[----:B------:R-:W-:Y:S01]  /*6bd0*/  LOP3.LUT R2, R54, 0xffffe000, RZ, 0xc0, !PT ;  /* 0xffffe00036027812 */ /* 0x000fe200078ec0ff */
[----:B------:R-:W-:Y:S01]  /*6be0*/  FFMA R10, R45, R3, R10 ;  /* 0x000000032d0a7223 */ /* 0x000fe2000000000a */
[----:B------:R-:W-:Y:S01]  /*6bf0*/  LOP3.LUT R3, R55, 0xffffe000, RZ, 0xc0, !PT ;  /* 0xffffe00037037812 */ /* 0x000fe200078ec0ff */
[C---:B------:R-:W-:Y:S01]  /*6c00*/  FFMA R11, R45.reuse, R11, R15 ;  /* 0x0000000b2d0b7223 */ /* 0x040fe2000000000f */
[----:B------:R-:W-:Y:S01]  /*6c10*/  F2FP.TF32.F32.PACK_B R9, R9 ;  /* 0x00000009ff09723e */ /* 0x000fe200024050ff */
[----:B------:R-:W-:Y:S01]  /*6c20*/  FFMA R12, R45, R0, R12 ;  /* 0x000000002d0c7223 */ /* 0x000fe2000000000c */
[----:B------:R-:W-:Y:S01]  /*6c30*/  LOP3.LUT R0, R53, 0xffffe000, RZ, 0xc0, !PT ;  /* 0xffffe00035007812 */ /* 0x000fe200078ec0ff */
[C---:B------:R-:W-:Y:S01]  /*6c40*/  FMUL R13, R38.reuse, R17 ;  /* 0x00000011260d7220 */ /* 0x040fe20000400000 */
[----:B------:R-:W-:Y:S01]  /*6c50*/  F2FP.TF32.F32.PACK_B R10, R10 ;  /* 0x0000000aff0a723e */ /* 0x000fe200024050ff */
[C---:B------:R-:W-:Y:S01]  /*6c60*/  FMUL R14, R38.reuse, R18 ;  /* 0x00000012260e7220 */ /* 0x040fe20000400000 */
[----:B------:R-:W-:Y:S01]  /*6c70*/  F2FP.TF32.F32.PACK_B R11, R11 ;  /* 0x0000000bff0b723e */ /* 0x000fe200024050ff */
[----:B------:R-:W-:Y:S01]  /*6c80*/  FMUL R19, R38, R19 ;  /* 0x0000001326137220 */ /* 0x000fe20000400000 */
[----:B------:R-:W-:Y:S01]  /*6c90*/  F2FP.TF32.F32.PACK_B R12, R12 ;  /* 0x0000000cff0c723e */ /* 0x000fe200024050ff */
[----:B------:R-:W-:Y:S01]  /*6ca0*/  FFMA R13, R45, R0, R13 ;  /* 0x000000002d0d7223 */ /* 0x000fe2000000000d */
[----:B------:R-:W-:Y:S01]  /*6cb0*/  LOP3.LUT R0, R57, 0xffffe000, RZ, 0xc0, !PT ;  /* 0xffffe00039007812 */ /* 0x000fe200078ec0ff */
[----:B------:R3:W-:Y:S01]  /*6cc0*/  STS.128 [R108+0x400], R8 ;  /* 0x000400086c007388 */ /* 0x0007e20000000c00 */
        /* <DEDUP_REMOVED lines=8> */
[----:B------:R-:W-:Y:S01]  /*6d50*/  FMUL R18, R38, R22 ;  /* 0x0000001626127220 */ /* 0x000fe20000400000 */
[----:B-1----:R-:W-:Y:S01]  /*6d60*/  LOP3.LUT R4, R56, 0xffffe000, RZ, 0xc0, !PT ;  /* 0xffffe00038047812 */ /* 0x002fe200078ec0ff */
        /* <DEDUP_REMOVED lines=8> */
[----:B------:R3:W-:Y:S01]  /*6df0*/  STS.128 [R98+0x400], R12 ;  /* 0x0004000c62007388 */ /* 0x0007e20000000c00 */
[----:B------:R-:W-:Y:S01]  /*6e00*/  F2FP.TF32.F32.PACK_B R16, R16 ;  /* 0x00000010ff10723e */ /* 0x000fe200024050ff */
[C---:B------:R-:W-:Y:S01]  /*6e10*/  FFMA R18, R45.reuse, R2, R18 ;  /* 0x000000022d127223 */ /* 0x040fe20000000012 */
[----:B------:R-:W-:Y:S01]  /*6e20*/  LOP3.LUT R2, R62, 0xffffe000, RZ, 0xc0, !PT ;  /* 0xffffe0003e027812 */ /* 0x000fe200078ec0ff */
[C---:B------:R-:W-:Y:S01]  /*6e30*/  FFMA R19, R45.reuse, R3, R23 ;  /* 0x000000032d137223 */ /* 0x040fe20000000017 */
[----:B------:R-:W-:Y:S01]  /*6e40*/  F2FP.TF32.F32.PACK_B R17, R17 ;  /* 0x00000011ff11723e */ /* 0x000fe200024050ff */
[C---:B------:R-:W-:Y:S01]  /*6e50*/  FFMA R20, R45.reuse, R4, R20 ;  /* 0x000000042d147223 */ /* 0x040fe20000000014 */
[----:B------:R-:W-:Y:S01]  /*6e60*/  F2FP.TF32.F32.PACK_B R18, R18 ;  /* 0x00000012ff12723e */ /* 0x000fe200024050ff */
[----:B------:R-:W-:Y:S01]  /*6e70*/  FFMA R21, R45, R0, R21 ;  /* 0x000000002d157223 */ /* 0x000fe20000000015 */
[C---:B------:R-:W-:Y:S01]  /*6e80*/  FMUL R22, R38.reuse, R26 ;  /* 0x0000001a26167220 */ /* 0x040fe20000400000 */
[----:B------:R-:W-:Y:S01]  /*6e90*/  LOP3.LUT R0, R63, 0xffffe000, RZ, 0xc0, !PT ;  /* 0xffffe0003f007812 */ /* 0x000fe200078ec0ff */
[----:B------:R-:W-:Y:S01]  /*6ea0*/  FMUL R27, R38, R27 ;  /* 0x0000001b261b7220 */ /* 0x000fe20000400000 */
[----:B------:R-:W-:Y:S01]  /*6eb0*/  F2FP.TF32.F32.PACK_B R19, R19 ;  /* 0x00000013ff13723e */ /* 0x000fe200024050ff */
[C---:B------:R-:W-:Y:S01]  /*6ec0*/  FFMA R22, R45.reuse, R2, R22 ;  /* 0x000000022d167223 */ /* 0x040fe20000000016 */
[----:B------:R-:W-:Y:S01]  /*6ed0*/  LOP3.LUT R3, R64, 0xffffe000, RZ, 0xc0, !PT ;  /* 0xffffe00040037812 */ /* 0x000fe200078ec0ff */
[----:B------:R-:W-:Y:S01]  /*6ee0*/  FFMA R23, R45, R0, R27 ;  /* 0x000000002d177223 */ /* 0x000fe2000000001b */
[C---:B------:R-:W-:Y:S01]  /*6ef0*/  FMUL R24, R38.reuse, R28 ;  /* 0x0000001c26187220 */ /* 0x040fe20000400000 */
[----:B------:R3:W-:Y:S01]  /*6f00*/  STS.128 [R97+0x400], R16 ;  /* 0x0004001061007388 */ /* 0x0007e20000000c00 */
[----:B------:R-:W-:Y:S01]  /*6f10*/  LOP3.LUT R4, R65, 0xffffe000, RZ, 0xc0, !PT ;  /* 0xffffe00041047812 */ /* 0x000fe200078ec0ff */
[----:B------:R-:W-:Y:S01]  /*6f20*/  FMUL R25, R38, R29 ;  /* 0x0000001d26197220 */ /* 0x000fe20000400000 */
[----:B------:R-:W-:Y:S01]  /*6f30*/  LOP3.LUT R2, R66, 0xffffe000, RZ, 0xc0, !PT ;  /* 0xffffe00042027812 */ /* 0x000fe200078ec0ff */
[C---:B------:R-:W-:Y:S01]  /*6f40*/  FMUL R26, R38.reuse, R30 ;  /* 0x0000001e261a7220 */ /* 0x040fe20000400000 */
[----:B------:R-:W-:Y:S01]  /*6f50*/  LOP3.LUT R0, R67, 0xffffe000, RZ, 0xc0, !PT ;  /* 0xffffe00043007812 */ /* 0x000fe200078ec0ff */
[----:B------:R-:W-:Y:S01]  /*6f60*/  FMUL R31, R38, R31 ;  /* 0x0000001f261f7220 */ /* 0x000fe20000400000 */
[----:B------:R-:W-:Y:S01]  /*6f70*/  F2FP.TF32.F32.PACK_B R20, R20 ;  /* 0x00000014ff14723e */ /* 0x000fe200024050ff */
[C---:B------:R-:W-:Y:S01]  /*6f80*/  FFMA R24, R45.reuse, R3, R24 ;  /* 0x000000032d187223 */ /* 0x040fe20000000018 */
[----:B------:R-:W-:Y:S01]  /*6f90*/  F2FP.TF32.F32.PACK_B R21, R21 ;  /* 0x00000015ff15723e */ /* 0x000fe200024050ff */
[C---:B------:R-:W-:Y:S01]  /*6fa0*/  FFMA R25, R45.reuse, R4, R25 ;  /* 0x000000042d197223 */ /* 0x040fe20000000019 */
[----:B------:R-:W-:Y:S01]  /*6fb0*/  F2FP.TF32.F32.PACK_B R22, R22 ;  /* 0x00000016ff16723e */ /* 0x000fe200024050ff */
[C---:B------:R-:W-:Y:S01]  /*6fc0*/  FFMA R26, R45.reuse, R2, R26 ;  /* 0x000000022d1a7223 */ /* 0x040fe2000000001a */
[----:B------:R-:W-:Y:S01]  /*6fd0*/  F2FP.TF32.F32.PACK_B R23, R23 ;  /* 0x00000017ff17723e */ /* 0x000fe200024050ff */
[----:B------:R-:W-:Y:S01]  /*6fe0*/  FFMA R27, R45, R0, R31 ;  /* 0x000000002d1b7223 */ /* 0x000fe2000000001f */
[----:B------:R-:W-:Y:S01]  /*6ff0*/  LOP3.LUT R2, R68, 0xffffe000, RZ, 0xc0, !PT ;  /* 0xffffe00044027812 */ /* 0x000fe200078ec0ff */
[C---:B------:R-:W-:Y:S01]  /*7000*/  FMUL R28, R38.reuse, R32 ;  /* 0x00000020261c7220 */ /* 0x040fe20000400000 */
[----:B------:R-:W-:Y:S01]  /*7010*/  LOP3.LUT R3, R69, 0xffffe000, RZ, 0xc0, !PT ;  /* 0xffffe00045037812 */ /* 0x000fe200078ec0ff */
[----:B------:R3:W-:Y:S01]  /*7020*/  STS.128 [R96+0x400], R20 ;  /* 0x0004001460007388 */ /* 0x0007e20000000c00 */
        /* <DEDUP_REMOVED lines=13> */
[----:B------:R-:W-:Y:S02]  /*7100*/  F2FP.TF32.F32.PACK_B R28, R28 ;  /* 0x0000001cff1c723e */ /* 0x000fe400024050ff */
[----:B------:R-:W-:Y:S01]  /*7110*/  F2FP.TF32.F32.PACK_B R29, R29 ;  /* 0x0000001dff1d723e */ /* 0x000fe200024050ff */
[----:B------:R3:W-:Y:S01]  /*7120*/  STS.128 [R95+0x400], R24 ;  /* 0x000400185f007388 */ /* 0x0007e20000000c00 */
[----:B------:R-:W-:Y:S02]  /*7130*/  F2FP.TF32.F32.PACK_B R30, R30 ;  /* 0x0000001eff1e723e */ /* 0x000fe400024050ff */
[----:B------:R-:W-:Y:S05]  /*7140*/  F2FP.TF32.F32.PACK_B R31, R31 ;  /* 0x0000001fff1f723e */ /* 0x000fea00024050ff */
[----:B------:R3:W-:Y:S01]  /*7150*/  STS.128 [R94+0x400], R28 ;  /* 0x0004001c5e007388 */ /* 0x0007e20000000c00 */
[----:B------:R-:W-:Y:S01]  /*7160*/  @!PT LDS RZ, [RZ] ;  /* 0x00000000fffff984 */ /* 0x000fe20000000800 */
[----:B------:R-:W-:Y:S01]  /*7170*/  @!PT LDS RZ, [RZ] ;  /* 0x00000000fffff984 */ /* 0x000fe20000000800 */
[----:B------:R-:W-:Y:S01]  /*7180*/  @!PT LDS RZ, [RZ] ;  /* 0x00000000fffff984 */ /* 0x000fe20000000800 */
[----:B------:R-:W-:Y:S01]  /*7190*/  @!PT LDS RZ, [RZ] ;  /* 0x00000000fffff984 */ /* 0x000fe20000000800 */
[----:B------:R1:W-:Y:S07]  /*71a0*/  MEMBAR.ALL.CTA ;  /* 0x0000000000007992 */ /* 0x0003ee0000008000 */
[----:B-1----:R-:W1:Y:S02]  /*71b0*/  FENCE.VIEW.ASYNC.S ;  /* 0x00000000000073c6 */ /* 0x002e640000000000 */
[----:B-1----:R-:W-:Y:S06]  /*71c0*/  BAR.SYNC.DEFER_BLOCKING 0x1, 0x80 ;  /* 0x0042000000007b1d */ /* 0x002fec0000010000 */
[----:B------:R-:W-:Y:S05]  /*71d0*/  @P0 BRA `(.L_x_107) ;  /* 0x0000000000280947 */ /* 0x000fea0003800000 */
[----:B------:R-:W-:Y:S01]  /*71e0*/  UIADD3 UR4, UPT, UPT, UR43, 0x400, URZ ;  /* 0x000004002b047890 */ /* 0x000fe2000fffe0ff */
[----:B------:R-:W-:Y:S05]  /*71f0*/  UMOV UR51, UR36 ;  /* 0x0000002400337c82 */ /* 0x000fea0008000000 */
[----:B------:R-:W-:Y:S01]  /*7200*/  MOV R91, UR4 ;  /* 0x00000004005b7c02 */ /* 0x000fe20008000f00 */
[----:B------:R-:W-:Y:S03]  /*7210*/  UIADD3 UR4, UP0, UPT, UR54, 0x680, URZ ;  /* 0x0000068036047890 */ /* 0x000fe6000ff1e0ff */
[----:B------:R-:W-:Y:S01]  /*7220*/  R2UR UR48, R91 ;  /* 0x000000005b3072ca */ /* 0x000fe200000e0000 */
[----:B------:R-:W-:Y:S11]  /*7230*/  UIADD3.X UR5, UPT, UPT, URZ, UR55, URZ, UP0, !UPT ;  /* 0x00000037ff057290 */ /* 0x000ff600087fe4ff */
[----:B------:R-:W-:Y:S01]  /*7240*/  @!UPT UIADD3 URZ, UPT, UPT, URZ, URZ, URZ ;  /* 0x000000fffffff290 */ /* 0x000fe2000fffe0ff */
[----:B------:R1:W-:Y:S01]  /*7250*/  UTMASTG.3D [UR48], [UR4] ;  /* 0x00000030040073b5 */ /* 0x0003e20008010000 */
[----:B------:R0:W-:Y:S01]  /*7260*/  UTMACMDFLUSH ;  /* 0x00000000000079b7 */ /* 0x0001e20000000000 */
[----:B-1----:R-:W-:Y:S04]  /*7270*/  DEPBAR.LE SB0, 0x1 ;  /* 0x000080400000791a */ /* 0x002fe80000000000 */
.L_x_107:
[----:B------:R-:W-:Y:S05]  /*7280*/  BSYNC.RECONVERGENT B0 ;  /* 0x0000000000007941 */ /* 0x000fea0003800200 */
.L_x_106:
[----:B------:R-:W-:Y:S01]  /*7290*/  BAR.SYNC.DEFER_BLOCKING 0x1, 0x80 ;  /* 0x0042000000007b1d */ /* 0x000fe20000010000 */
[----:B------:R-:W-:Y:S01]  /*72a0*/  ISETP.NE.AND P1, PT, R107, RZ, PT ;  /* 0x000000ff6b00720c */ /* 0x000fe20003f25270 */
[----:B------:R-:W-:Y:S01]  /*72b0*/  UISETP.NE.AND UP0, UPT, UR52, URZ, UPT ;  /* 0x000000ff3400728c */ /* 0x000fe2000bf05270 */
[----:B------:R-:W-:Y:S11]  /*72c0*/  LEA R2, R112, UR43, 0x3 ;  /* 0x0000002b70027c11 */ /* 0x000ff6000f8e18ff */
[----:B------:R-:W-:Y:S01]  /*72d0*/  @P1 SHF.L.U32 R4, RZ, 0x1f, RZ ;  /* 0x0000001fff041819 */ /* 0x000fe200000006ff */
[----:B------:R-:W-:Y:S06]  /*72e0*/  BRA.U !UP0, `(.L_x_108) ;  /* 0x0000000108247547 */ /* 0x000fec000b800000 */
[----:B------:R-:W1:Y:S01]  /*72f0*/  S2R R0, SR_CgaCtaId ;  /* 0x0000000000007919 */ /* 0x000e620000008800 */
[----:B------:R-:W-:Y:S01]  /*7300*/  IMAD.U32 R3, RZ, RZ, UR47 ;  /* 0x0000002fff037e24 */ /* 0x000fe2000f8e00ff */
[----:B------:R-:W-:Y:S04]  /*7310*/  UIADD3 UR4, UPT, UPT, UR47, 0x1, URZ ;  /* 0x000000012f047890 */ /* 0x000fe8000fffe0ff */
[----:B------:R-:W-:Y:S01]  /*7320*/  @P1 LEA R3, R3, UR43, 0x3 ;  /* 0x0000002b03031c11 */ /* 0x000fe2000f8e18ff */
[----:B------:R-:W-:Y:S04]  /*7330*/  UISETP.NE.AND UP0, UPT, UR4, 0x4, UPT ;  /* 0x000000040400788c */ /* 0x000fe8000bf05270 */
[----:B------:R-:W-:Y:S01]  /*7340*/  @P1 VIADD R3, R3, 0x50 ;  /* 0x0000005003031836 */ /* 0x000fe20000000000 */
[----:B------:R-:W-:Y:S04]  /*7350*/  USEL UR47, UR4, URZ, UP0 ;  /* 0x000000ff042f7287 */ /* 0x000fe80008000000 */
[----:B-1----:R-:W-:Y:S04]  /*7360*/  @P1 PRMT R0, R0, 0x654, R3 ;  /* 0x0000065400001816 */ /* 0x002fe80000000003 */
[----:B------:R1:W-:Y:S04]  /*7370*/  @P1 SYNCS.ARRIVE.TRANS64.RED.A1T0 RZ, [R0+URZ], RZ ;  /* 0x000000ff00ff19a7 */ /* 0x0003e800081004ff */
.L_x_108:
[----:B------:R-:W4:Y:S01]  /*7380*/  @P1 SYNCS.PHASECHK.TRANS64.TRYWAIT P0, [R2+URZ+0x30], R4 ;  /* 0x00003004020015a7 */ /* 0x000f2200080011ff */
[----:B------:R-:W-:Y:S01]  /*7390*/  BSSY B1, `(.L_x_109) ;  /* 0x000001f000017945 */ /* 0x000fe20003800000 */
[----:B----4-:R-:W-:Y:S03]  /*73a0*/  @P1 SEL R116, RZ, 0x1, !P0 ;  /* 0x00000001ff741807 */ /* 0x010fe60004000000 */
[----:B------:R-:W-:Y:S05]  /*73b0*/  @!P1 BRA `(.L_x_110) ;  /* 0x0000000000709947 */ /* 0x000fea0003800000 */
[----:B------:R-:W-:Y:S01]  /*73c0*/  ISETP.NE.AND P1, PT, R117, RZ, PT ;  /* 0x000000ff7500720c */ /* 0x000fe20003f25270 */
[----:B------:R-:W-:Y:S01]  /*73d0*/  BSSY B0, `(.L_x_111) ;  /* 0x000000b000007945 */ /* 0x000fe20003800000 */
[----:B------:R-:W-:Y:S11]  /*73e0*/  ISETP.NE.AND P0, PT, R116, RZ, PT ;  /* 0x000000ff7400720c */ /* 0x000ff60003f05270 */
[----:B------:R-:W-:Y:S05]  /*73f0*/  @P1 IMAD R6, R112, 0x4000, R110 ;  /* 0x0000400070061824 */ /* 0x000fea00078e026e */
[----:B------:R-:W-:Y:S04]  /*7400*/  @P1 IADD3 R5, PT, PT, R6, UR43, RZ ;  /* 0x0000002b06051c10 */ /* 0x000fe8000fffe0ff */
[----:B------:R-:W-:Y:S01]  /*7410*/  @P1 IADD3 R4, PT, PT, R114, R5, RZ ;  /* 0x0000000572041210 */ /* 0x000fe20007ffe0ff */
[--C-:B------:R-:W-:Y:S02]  /*7420*/  @P1 IMAD.IADD R3, R113, 0x1, R5.reuse ;  /* 0x0000000171031824 */ /* 0x100fe400078e0205 */
[----:B------:R-:W-:Y:S01]  /*7430*/  @P1 IMAD.IADD R5, R115, 0x1, R5 ;  /* 0x0000000173051824 */ /* 0x000fe200078e0205 */
[----:B------:R-:W-:Y:S06]  /*7440*/  @P0 BRA `(.L_x_112) ;  /* 0x00000000000c0947 */ /* 0x000fec0003800000 */
[----:B-1----:R-:W-:Y:S04]  /*7450*/  SHF.L.U32 R0, RZ, 0x1f, RZ ;  /* 0x0000001fff007819 */ /* 0x002fe800000006ff */
[----:B------:R-:W1:Y:S02]  /*7460*/  SYNCS.PHASECHK.TRANS64.TRYWAIT P0, [R2+URZ+0x30], R0 ;  /* 0x00003000020075a7 */ /* 0x000e6400080011ff */
[----:B-1----:R-:W-:Y:S05]  /*7470*/  @!P0 BRA `(.L_x_113) ;  /* 0x00000070003c8947 */ /* 0x002fea0003800000 */
.L_x_112:
[----:B------:R-:W-:Y:S05]  /*7480*/  BSYNC B0 ;  /* 0x0000000000007941 */ /* 0x000fea0003800000 */
.L_x_111:
[----:B------:R-:W-:Y:S01]  /*7490*/  ISETP.NE.AND P0, PT, R117, RZ, PT ;  /* 0x000000ff7500720c */ /* 0x000fe20003f05270 */
[----:B------:R-:W-:Y:S11]  /*74a0*/  VIADD R112, R112, 0x1 ;  /* 0x0000000170707836 */ /* 0x000ff60000000000 */
[----:B------:R-:W-:Y:S01]  /*74b0*/  @!UPT UIADD3 URZ, UPT, UPT, URZ, URZ, URZ ;  /* 0x000000fffffff290 */ /* 0x000fe2000fffe0ff */
[----:B------:R4:W2:Y:S01]  /*74c0*/  @P0 LDS.128 R72, [R5+0x400] ;  /* 0x0004000005480984 */ /* 0x0008a20000000c00 */
[--C-:B-1----:R-:W-:Y:S01]  /*74d0*/  @P0 IMAD.IADD R0, R114, 0x1, R3.reuse ;  /* 0x0000000172000824 */ /* 0x102fe200078e0203 */
[C---:B------:R-:W-:Y:S02]  /*74e0*/  @P0 IADD3 R2, PT, PT, R115.reuse, R4, RZ ;  /* 0x0000000473020210 */ /* 0x040fe40007ffe0ff */
[----:B------:R1:W2:Y:S04]  /*74f0*/  @P0 LDS.128 R48, [R4+0x400] ;  /* 0x0004000004300984 */ /* 0x0002a80000000c00 */
[----:B------:R2:W2:Y:S04]  /*7500*/  @P0 LDS.128 R76, [R6+UR43+0x400] ;  /* 0x0004002b064c0984 */ /* 0x0004a80008000c00 */
[----:B------:R2:W2:Y:S04]  /*7510*/  @P0 LDS.128 R52, [R2+0x400] ;  /* 0x0004000002340984 */ /* 0x0004a80000000c00 */
[----:B------:R2:W2:Y:S04]  /*7520*/  @P0 LDS.128 R56, [R3+0x400] ;  /* 0x0004000003380984 */ /* 0x0004a80000000c00 */
[----:B------:R2:W2:Y:S01]  /*7530*/  @P0 LDS.128 R64, [R0+0x400] ;  /* 0x0004000000400984 */ /* 0x0004a20000000c00 */
[C---:B----4-:R-:W-:Y:S01]  /*7540*/  @P0 IMAD.IADD R5, R115.reuse, 0x1, R3 ;  /* 0x0000000173050824 */ /* 0x050fe200078e0203 */
[----:B-1----:R-:W-:Y:S04]  /*7550*/  @P0 IADD3 R4, PT, PT, R115, R0, RZ ;  /* 0x0000000073040210 */ /* 0x002fe80007ffe0ff */
[----:B------:R4:W1:Y:S04]  /*7560*/  @P0 LDS.128 R60, [R5+0x400] ;  /* 0x00040000053c0984 */ /* 0x0008680000000c00 */
[----:B------:R4:W1:Y:S02]  /*7570*/  @P0 LDS.128 R68, [R4+0x400] ;  /* 0x0004000004440984 */ /* 0x0008640000000c00 */
.L_x_110:
[----:B------:R-:W-:Y:S05]  /*7580*/  BSYNC B1 ;  /* 0x0000000000017941 */ /* 0x000fea0003800000 */
.L_x_109:
[----:B-12---:R-:W-:Y:S05]  /*7590*/  VIADD R0, R39, 0x20 ;  /* 0x0000002027007836 */ /* 0x006fea0000000000 */
[----:B------:R-:W-:Y:S04]  /*75a0*/  SHF.R.U32.HI R0, RZ, 0x15, R0 ;  /* 0x00000015ff007819 */ /* 0x000fe80000011600 */
[----:B------:R-:W-:Y:S11]  /*75b0*/  LOP3.LUT P0, RZ, R0, 0x3, R87, 0x48, !PT ;  /* 0x0000000300ff7812 */ /* 0x000ff60007804857 */
[----:B------:R-:W-:Y:S02]  /*75c0*/  @!UPT UIADD3 URZ, UPT, UPT, URZ, URZ, URZ ;  /* 0x000000fffffff290 */ /* 0x000fe4000fffe0ff */
[----:B------:R-:W-:Y:S05]  /*75d0*/  @!P0 BRA `(.L_x_114) ;  /* 0x0000000000408947 */ /* 0x000fea0003800000 */
[----:B------:R-:W4:Y:S01]  /*75e0*/  LDCU.64 UR8, c[0x4][0x70] ;  /* 0x01000e00ff0877ac */ /* 0x000f220008000a00 */
[----:B------:R-:W-:Y:S01]  /*75f0*/  MOV R3, 0x0 ;  /* 0x0000000000037802 */ /* 0x000fe20000000f00 */
[----:B---3--:R-:W-:Y:S02]  /*7600*/  HFMA2 R12, -RZ, RZ, 0, 5.9604644775390625e-08 ;  /* 0x00000001ff0c7431 */ /* 0x008fe400000001ff */
[----:B------:R-:W-:Y:S02]  /*7610*/  IMAD.MOV.U32 R8, RZ, RZ, 0x192 ;  /* 0x00000192ff087424 */ /* 0x000fe400078e00ff */
[----:B------:R-:W-:Y:S01]  /*7620*/  IMAD.MOV.U32 R13, RZ, RZ, RZ ;  /* 0x000000ffff0d7224 */ /* 0x000fe200078e00ff */
[----:B------:R-:W1:Y:S01]  /*7630*/  LDCU.64 UR6, c[0x4][0x78] ;  /* 0x01000f00ff0677ac */ /* 0x000e620008000a00 */
[----:B------:R-:W2:Y:S01]  /*7640*/  LDC.64 R2, c[0x4][R3] ;  /* 0x0100000003027b82 */ /* 0x000ea20000000a00 */
[----:B------:R-:W3:Y:S01]  /*7650*/  LDCU.64 UR4, c[0x4][0x10] ;  /* 0x01000200ff0477ac */ /* 0x000ee20008000a00 */
[----:B----4-:R-:W-:Y:S01]  /*7660*/  MOV R5, UR9 ;  /* 0x0000000900057c02 */ /* 0x010fe20008000f00 */
[----:B------:R-:W-:Y:S01]  /*7670*/  IMAD.U32 R4, RZ, RZ, UR8 ;  /* 0x00000008ff047e24 */ /* 0x000fe2000f8e00ff */
[----:B-1----:R-:W-:Y:S01]  /*7680*/  MOV R7, UR7 ;  /* 0x0000000700077c02 */ /* 0x002fe20008000f00 */
[----:B------:R-:W-:Y:S01]  /*7690*/  IMAD.U32 R6, RZ, RZ, UR6 ;  /* 0x00000006ff067e24 */ /* 0x000fe2000f8e00ff */
[----:B---3--:R-:W-:Y:S01]  /*76a0*/  MOV R11, UR5 ;  /* 0x00000005000b7c02 */ /* 0x008fe20008000f00 */
[----:B------:R-:W-:Y:S02]  /*76b0*/  IMAD.U32 R10, RZ, RZ, UR4 ;  /* 0x00000004ff0a7e24 */ /* 0x000fe4000f8e00ff */
[----:B------:R-:W-:Y:S07]  /*76c0*/  LEPC R20, `(.L_x_114) ;  /* 0x000000001014794e */ /* 0x000fee0000000000 */
[----:B--2---:R-:W-:Y:S05]  /*76d0*/  CALL.ABS.NOINC R2 ;  /* 0x0000000002007343 */ /* 0x004fea0003c00000 */
.L_x_114:
[----:B------:R-:W-:Y:S01]  /*76e0*/  LOP3.LUT R3, R76, 0xffffe000, RZ, 0xc0, !PT ;  /* 0xffffe0004c037812 */ /* 0x000fe200078ec0ff */
[----:B------:R-:W-:Y:S05]  /*76f0*/  WARPSYNC.ALL ;  /* 0x0000000000007948 */ /* 0x000fea0003800000 */
[----:B------:R-:W-:Y:S01]  /*7700*/  R2UR UR4, R39 ;  /* 0x00000000270472ca */ /* 0x000fe200000e0000 */
[----:B------:R-:W1:Y:S01]  /*7710*/  S2R R118, SR_CgaCtaId ;  /* 0x0000000000767919 */ /* 0x000e620000008800 */
[----:B------:R-:W-:Y:S01]  /*7720*/  LOP3.LUT R44, R72, 0xffffe000, RZ, 0xc0, !PT ;  /* 0xffffe000482c7812 */ /* 0x000fe200078ec0ff */
[----:B------:R-:W-:Y:S01]  /*7730*/  BSSY.RECONVERGENT B0, `(.L_x_115) ;  /* 0x00000a1000007945 */ /* 0x000fe20003800200 */
[----:B------:R-:W-:Y:S02]  /*7740*/  LOP3.LUT R46, R73, 0xffffe000, RZ, 0xc0, !PT ;  /* 0xffffe000492e7812 */ /* 0x000fe400078ec0ff */
[----:B------:R-:W-:Y:S02]  /*7750*/  LOP3.LUT R47, R74, 0xffffe000, RZ, 0xc0, !PT ;  /* 0xffffe0004a2f7812 */ /* 0x000fe400078ec0ff */
[----:B------:R-:W-:Y:S02]  /*7760*/  ISETP.NE.AND P6, PT, R107, RZ, PT ;  /* 0x000000ff6b00720c */ /* 0x000fe40003fc5270 */
[----:B------:R-:W-:Y:S03]  /*7770*/  ISETP.NE.AND P0, PT, R103, RZ, PT ;  /* 0x000000ff6700720c */ /* 0x000fe60003f05270 */
[----:B---34-:R-:W2:Y:S02]  /*7780*/  LDTM.x32 R4, tmem[UR4+0x20] ;  /* 0x00002004000479ee */ /* 0x018ea400082c0000 */
[C---:B--2---:R-:W-:Y:S01]  /*7790*/  FMUL R0, R38.reuse, R4 ;  /* 0x0000000426007220 */ /* 0x044fe20000400000 */
[----:B------:R-:W-:Y:S01]  /*77a0*/  LOP3.LUT R4, R77, 0xffffe000, RZ, 0xc0, !PT ;  /* 0xffffe0004d047812 */ /* 0x000fe200078ec0ff */
[C---:B------:R-:W-:Y:S01]  /*77b0*/  FMUL R2, R38.reuse, R5 ;  /* 0x0000000526027220 */ /* 0x040fe20000400000 */
[----:B------:R-:W-:Y:S01]  /*77c0*/  FMUL R5, R38, R12 ;  /* 0x0000000c26057220 */ /* 0x000fe20000400000 */
        /* <DEDUP_REMOVED lines=8> */
[C---:B------:R-:W-:Y:S01]  /*7850*/  FFMA R42, R45.reuse, R3, R0 ;  /* 0x000000032d2a7223 */ /* 0x040fe20000000000 */
[C---:B------:R-:W-:Y:S01]  /*7860*/  FMUL R0, R38.reuse, R8 ;  /* 0x0000000826007220 */ /* 0x040fe20000400000 */
[C---:B------:R-:W-:Y:S01]  /*7870*/  FFMA R43, R45.reuse, R4, R2 ;  /* 0x000000042d2b7223 */ /* 0x040fe20000000002 */
[C---:B------:R-:W-:Y:S01]  /*7880*/  FMUL R4, R38.reuse, R11 ;  /* 0x0000000b26047220 */ /* 0x040fe20000400000 */
[C---:B------:R-:W-:Y:S01]  /*7890*/  FMUL R11, R38.reuse, R18 ;  /* 0x00000012260b7220 */ /* 0x040fe20000400000 */
[----:B------:R-:W-:Y:S01]  /*78a0*/  F2FP.TF32.F32.PACK_B R42, R42 ;  /* 0x0000002aff2a723e */ /* 0x000fe200024050ff */
[C---:B------:R-:W-:Y:S01]  /*78b0*/  FMUL R18, R38.reuse, R25 ;  /* 0x0000001926127220 */ /* 0x040fe20000400000 */
[----:B------:R-:W-:Y:S01]  /*78c0*/  F2FP.TF32.F32.PACK_B R43, R43 ;  /* 0x0000002bff2b723e */ /* 0x000fe200024050ff */
[C---:B------:R-:W-:Y:S01]  /*78d0*/  FMUL R25, R38.reuse, R32 ;  /* 0x0000002026197220 */ /* 0x040fe20000400000 */
[----:B------:R-:W-:Y:S01]  /*78e0*/  FFMA R32, R45, R44, R0 ;  /* 0x0000002c2d207223 */ /* 0x000fe20000000000 */
[----:B------:R-:W-:Y:S01]  /*78f0*/  LOP3.LUT R0, R75, 0xffffe000, RZ, 0xc0, !PT ;  /* 0xffffe0004b007812 */ /* 0x000fe200078ec0ff */
[C---:B------:R-:W-:Y:S01]  /*7900*/  FMUL R2, R38.reuse, R9 ;  /* 0x0000000926027220 */ /* 0x040fe20000400000 */
[C---:B------:R-:W-:Y:S01]  /*7910*/  FMUL R3, R38.reuse, R10 ;  /* 0x0000000a26037220 */ /* 0x040fe20000400000 */
[C---:B------:R-:W-:Y:S01]  /*7920*/  FMUL R6, R38.reuse, R13 ;  /* 0x0000000d26067220 */ /* 0x040fe20000400000 */
[----:B------:R-:W-:Y:S01]  /*7930*/  F2FP.TF32.F32.PACK_B R32, R32 ;  /* 0x00000020ff20723e */ /* 0x000fe200024050ff */
[C---:B------:R-:W-:Y:S01]  /*7940*/  FMUL R12, R38.reuse, R19 ;  /* 0x00000013260c7220 */ /* 0x040fe20000400000 */
[C---:B------:R-:W-:Y:S01]  /*7950*/  FMUL R7, R38.reuse, R14 ;  /* 0x0000000e26077220 */ /* 0x040fe20000400000 */
[C---:B------:R-:W-:Y:S01]  /*7960*/  FMUL R13, R38.reuse, R20 ;  /* 0x00000014260d7220 */ /* 0x040fe20000400000 */
[C---:B------:R-:W-:Y:S01]  /*7970*/  FMUL R19, R38.reuse, R26 ;  /* 0x0000001a26137220 */ /* 0x040fe20000400000 */
[C---:B------:R-:W-:Y:S01]  /*7980*/  FMUL R14, R38.reuse, R21 ;  /* 0x00000015260e7220 */ /* 0x040fe20000400000 */
[C---:B------:R-:W-:Y:S01]  /*7990*/  FMUL R20, R38.reuse, R27 ;  /* 0x0000001b26147220 */ /* 0x040fe20000400000 */
[----:B------:R-:W-:Y:S01]  /*79a0*/  FMUL R26, R38, R33 ;  /* 0x00000021261a7220 */ /* 0x000fe20000400000 */
[C---:B------:R-:W-:Y:S01]  /*79b0*/  FFMA R33, R45.reuse, R46, R2 ;  /* 0x0000002e2d217223 */ /* 0x040fe20000000002 */
[----:B------:R-:W-:Y:S01]  /*79c0*/  LOP3.LUT R2, R48, 0xffffe000, RZ, 0xc0, !PT ;  /* 0xffffe00030027812 */ /* 0x000fe200078ec0ff */
[C---:B------:R-:W-:Y:S01]  /*79d0*/  FMUL R21, R38.reuse, R28 ;  /* 0x0000001c26157220 */ /* 0x040fe20000400000 */
[C---:B------:R-:W-:Y:S01]  /*79e0*/  FMUL R27, R38.reuse, R34 ;  /* 0x00000022261b7220 */ /* 0x040fe20000400000 */
[----:B------:R-:W-:Y:S01]  /*79f0*/  FFMA R34, R45, R47, R3 ;  /* 0x0000002f2d227223 */ /* 0x000fe20000000003 */
[----:B------:R-:W-:Y:S01]  /*7a00*/  LOP3.LUT R3, R49, 0xffffe000, RZ, 0xc0, !PT ;  /* 0xffffe00031037812 */ /* 0x000fe200078ec0ff */
[C---:B------:R-:W-:Y:S01]  /*7a10*/  FMUL R8, R38.reuse, R15 ;  /* 0x0000000f26087220 */ /* 0x040fe20000400000 */
[----:B------:R-:W-:Y:S01]  /*7a20*/  F2FP.TF32.F32.PACK_B R33, R33 ;  /* 0x00000021ff21723e */ /* 0x000fe200024050ff */
[----:B------:R-:W-:Y:S01]  /*7a30*/  FMUL R28, R38, R35 ;  /* 0x00000023261c7220 */ /* 0x000fe20000400000 */
[----:B------:R-:W-:Y:S01]  /*7a40*/  F2FP.TF32.F32.PACK_B R34, R34 ;  /* 0x00000022ff22723e */ /* 0x000fe200024050ff */
[----:B------:R-:W-:Y:S01]  /*7a50*/  FFMA R35, R45, R0, R4 ;  /* 0x000000002d237223 */ /* 0x000fe20000000004 */
[----:B------:R-:W-:Y:S01]  /*7a60*/  LOP3.LUT R0, R52, 0xffffe000, RZ, 0xc0, !PT ;  /* 0xffffe00034007812 */ /* 0x000fe200078ec0ff */
[C---:B------:R-:W-:Y:S01]  /*7a70*/  FMUL R9, R38.reuse, R16 ;  /* 0x0000001026097220 */ /* 0x040fe20000400000 */
[C---:B------:R-:W-:Y:S01]  /*7a80*/  FMUL R15, R38.reuse, R22 ;  /* 0x00000016260f7220 */ /* 0x040fe20000400000 */
[C---:B------:R-:W-:Y:S01]  /*7a90*/  FMUL R16, R38.reuse, R23 ;  /* 0x0000001726107220 */ /* 0x040fe20000400000 */
[----:B------:R-:W-:Y:S01]  /*7aa0*/  F2FP.TF32.F32.PACK_B R35, R35 ;  /* 0x00000023ff23723e */ /* 0x000fe200024050ff */
[----:B------:R-:W-:Y:S01]  /*7ab0*/  FMUL R22, R38, R29 ;  /* 0x0000001d26167220 */ /* 0x000fe20000400000 */
[----:B------:R-:W-:Y:S01]  /*7ac0*/  LOP3.LUT R29, R50, 0xffffe000, RZ, 0xc0, !PT ;  /* 0xffffe000321d7812 */ /* 0x000fe200078ec0ff */
[----:B------:R-:W-:Y:S01]  /*7ad0*/  STS.128 [R110+UR43+0x4400], R40 ;  /* 0x004400286e007988 */ /* 0x000fe20008000c2b */
[----:B------:R-:W-:Y:S01]  /*7ae0*/  FMUL R23, R38, R30 ;  /* 0x0000001e26177220 */ /* 0x000fe20000400000 */
[----:B------:R-:W-:Y:S01]  /*7af0*/  LOP3.LUT R30, R51, 0xffffe000, RZ, 0xc0, !PT ;  /* 0xffffe000331e7812 */ /* 0x000fe200078ec0ff */
[----:B------:R-:W-:Y:S01]  /*7b00*/  FFMA R4, R45, R2, R5 ;  /* 0x000000022d047223 */ /* 0x000fe20000000005 */
[----:B------:R-:W-:Y:S01]  /*7b10*/  LOP3.LUT R2, R53, 0xffffe000, RZ, 0xc0, !PT ;  /* 0xffffe00035027812 */ /* 0x000fe200078ec0ff */
[C---:B------:R-:W-:Y:S01]  /*7b20*/  FFMA R5, R45.reuse, R3, R6 ;  /* 0x000000032d057223 */ /* 0x040fe20000000006 */
[----:B------:R-:W-:Y:S01]  /*7b30*/  LOP3.LUT R3, R54, 0xffffe000, RZ, 0xc0, !PT ;  /* 0xffffe00036037812 */ /* 0x000fe200078ec0ff */
[C---:B------:R-:W-:Y:S01]  /*7b40*/  FFMA R6, R45.reuse, R29, R7 ;  /* 0x0000001d2d067223 */ /* 0x040fe20000000007 */
[----:B------:R-:W-:Y:S01]  /*7b50*/  F2FP.TF32.F32.PACK_B R4, R4 ;  /* 0x00000004ff04723e */ /* 0x000fe200024050ff */
[C---:B------:R-:W-:Y:S01]  /*7b60*/  FFMA R7, R45.reuse, R30, R8 ;  /* 0x0000001e2d077223 */ /* 0x040fe20000000008 */
[----:B------:R-:W-:Y:S01]  /*7b70*/  F2FP.TF32.F32.PACK_B R5, R5 ;  /* 0x00000005ff05723e */ /* 0x000fe200024050ff */
[----:B------:R-:W-:Y:S01]  /*7b80*/  STS.128 [R109+0x4400], R32 ;  /* 0x004400206d007388 */ /* 0x000fe20000000c00 */
[----:B------:R-:W-:Y:S01]  /*7b90*/  F2FP.TF32.F32.PACK_B R6, R6 ;  /* 0x00000006ff06723e */ /* 0x000fe200024050ff */
[----:B------:R-:W-:Y:S01]  /*7ba0*/  FFMA R8, R45, R0, R9 ;  /* 0x000000002d087223 */ /* 0x000fe20000000009 */
[----:B------:R-:W-:Y:S01]  /*7bb0*/  F2FP.TF32.F32.PACK_B R7, R7 ;  /* 0x00000007ff07723e */ /* 0x000fe200024050ff */
[C---:B------:R-:W-:Y:S01]  /*7bc0*/  FMUL R10, R38.reuse, R17 ;  /* 0x00000011260a7220 */ /* 0x040fe20000400000 */
[----:B------:R-:W-:Y:S01]  /*7bd0*/  LOP3.LUT R0, R55, 0xffffe000, RZ, 0xc0, !PT ;  /* 0xffffe00037007812 */ /* 0x000fe200078ec0ff */
[----:B------:R-:W-:Y:S01]  /*7be0*/  FMUL R17, R38, R24 ;  /* 0x0000001826117220 */ /* 0x000fe20000400000 */
[----:B------:R-:W-:Y:S01]  /*7bf0*/  F2FP.TF32.F32.PACK_B R8, R8 ;  /* 0x00000008ff08723e */ /* 0x000fe200024050ff */
[----:B------:R2:W-:Y:S01]  /*7c00*/  STS.128 [R108+0x4400], R4 ;  /* 0x004400046c007388 */ /* 0x0005e20000000c00 */
[C---:B------:R-:W-:Y:S01]  /*7c10*/  FFMA R9, R45.reuse, R2, R10 ;  /* 0x000000022d097223 */ /* 0x040fe2000000000a */
[----:B------:R-:W-:Y:S01]  /*7c20*/  LOP3.LUT R2, R56, 0xffffe000, RZ, 0xc0, !PT ;  /* 0xffffe00038027812 */ /* 0x000fe200078ec0ff */
[----:B------:R-:W-:Y:S01]  /*7c30*/  FFMA R10, R45, R3, R11 ;  /* 0x000000032d0a7223 */ /* 0x000fe2000000000b */
[----:B------:R-:W-:Y:S01]  /*7c40*/  LOP3.LUT R3, R57, 0xffffe000, RZ, 0xc0, !PT ;  /* 0xffffe00039037812 */ /* 0x000fe200078ec0ff */
[C---:B------:R-:W-:Y:S01]  /*7c50*/  FFMA R11, R45.reuse, R0, R12 ;  /* 0x000000002d0b7223 */ /* 0x040fe2000000000c */
[----:B------:R-:W-:Y:S01]  /*7c60*/  F2FP.TF32.F32.PACK_B R9, R9 ;  /* 0x00000009ff09723e */ /* 0x000fe200024050ff */
[----:B------:R-:W-:Y:S01]  /*7c70*/  FMUL R24, R38, R31 ;  /* 0x0000001f26187220 */ /* 0x000fe20000400000 */
[----:B------:R-:W-:Y:S02]  /*7c80*/  F2FP.TF32.F32.PACK_B R10, R10 ;  /* 0x0000000aff0a723e */ /* 0x000fe400024050ff */
[----:B------:R-:W-:Y:S02]  /*7c90*/  F2FP.TF32.F32.PACK_B R11, R11 ;  /* 0x0000000bff0b723e */ /* 0x000fe400024050ff */
[----:B------:R-:W-:Y:S03]  /*7ca0*/  LOP3.LUT R0, R60, 0xffffe000, RZ, 0xc0, !PT ;  /* 0xffffe0003c007812 */ /* 0x000fe600078ec0ff */
[----:B------:R3:W-:Y:S01]  /*7cb0*/  STS.128 [R98+0x4400], R8 ;  /* 0x0044000862007388 */ /* 0x0007e20000000c00 */
[----:B--2---:R-:W-:Y:S01]  /*7cc0*/  LOP3.LUT R6, R58, 0xffffe000, RZ, 0xc0, !PT ;  /* 0xffffe0003a067812 */ /* 0x004fe200078ec0ff */
[----:B------:R-:W-:Y:S01]  /*7cd0*/  FFMA R4, R45, R2, R13 ;  /* 0x000000022d047223 */ /* 0x000fe2000000000d */
[----:B------:R-:W-:Y:S01]  /*7ce0*/  LOP3.LUT R7, R59, 0xffffe000, RZ, 0xc0, !PT ;  /* 0xffffe0003b077812 */ /* 0x000fe200078ec0ff */
[----:B------:R-:W-:Y:S01]  /*7cf0*/  FFMA R5, R45, R3, R14 ;  /* 0x000000032d057223 */ /* 0x000fe2000000000e */
[----:B------:R-:W-:Y:S01]  /*7d00*/  LOP3.LUT R2, R61, 0xffffe000, RZ, 0xc0, !PT ;  /* 0xffffe0003d027812 */ /* 0x000fe200078ec0ff */
[C---:B------:R-:W-:Y:S01]  /*7d10*/  FFMA R6, R45.reuse, R6, R15 ;  /* 0x000000062d067223 */ /* 0x040fe2000000000f */
[----:B------:R-:W-:Y:S01]  /*7d20*/  F2FP.TF32.F32.PACK_B R4, R4 ;  /* 0x00000004ff04723e */ /* 0x000fe200024050ff */
[----:B------:R-:W-:Y:S01]  /*7d30*/  FFMA R7, R45, R7, R16 ;  /* 0x000000072d077223 */ /* 0x000fe20000000010 */
[----:B------:R-:W-:Y:S02]  /*7d40*/  F2FP.TF32.F32.PACK_B R5, R5 ;  /* 0x00000005ff05723e */ /* 0x000fe400024050ff */
[----:B------:R-:W-:Y:S02]  /*7d50*/  F2FP.TF32.F32.PACK_B R6, R6 ;  /* 0x00000006ff06723e */ /* 0x000fe400024050ff */
[----:B------:R-:W-:Y:S02]  /*7d60*/  F2FP.TF32.F32.PACK_B R7, R7 ;  /* 0x00000007ff07723e */ /* 0x000fe400024050ff */
[----:B------:R-:W-:Y:S01]  /*7d70*/  LOP3.LUT R3, R63, 0xffffe000, RZ, 0xc0, !PT ;  /* 0xffffe0003f037812 */ /* 0x000fe200078ec0ff */
[----:B---3--:R-:W-:Y:S01]  /*7d80*/  FFMA R8, R45, R0, R17 ;  /* 0x000000002d087223 */ /* 0x008fe20000000011 */
[----:B------:R-:W-:Y:S01]  /*7d90*/  LOP3.LUT R0, R62, 0xffffe000, RZ, 0xc0, !PT ;  /* 0xffffe0003e007812 */ /* 0x000fe200078ec0ff */
[----:B------:R2:W-:Y:S01]  /*7da0*/  STS.128 [R97+0x4400], R4 ;  /* 0x0044000461007388 */ /* 0x0005e20000000c00 */
[----:B------:R-:W-:Y:S01]  /*7db0*/  LOP3.LUT R15, R71, 0xffffe000, RZ, 0xc0, !PT ;  /* 0xffffe000470f7812 */ /* 0x000fe200078ec0ff */
[C---:B------:R-:W-:Y:S01]  /*7dc0*/  FFMA R9, R45.reuse, R2, R18 ;  /* 0x000000022d097223 */ /* 0x040fe20000000012 */
[----:B------:R-:W-:Y:S01]  /*7dd0*/  LOP3.LUT R2, R64, 0xffffe000, RZ, 0xc0, !PT ;  /* 0xffffe00040027812 */ /* 0x000fe200078ec0ff */
[----:B------:R-:W-:Y:S01]  /*7de0*/  FFMA R10, R45, R0, R19 ;  /* 0x000000002d0a7223 */ /* 0x000fe20000000013 */
[----:B------:R-:W-:Y:S01]  /*7df0*/  LOP3.LUT R0, R65, 0xffffe000, RZ, 0xc0, !PT ;  /* 0xffffe00041007812 */ /* 0x000fe200078ec0ff */
[C---:B------:R-:W-:Y:S01]  /*7e00*/  FFMA R11, R45.reuse, R3, R20 ;  /* 0x000000032d0b7223 */ /* 0x040fe20000000014 */
[----:B------:R-:W-:Y:S02]  /*7e10*/  LOP3.LUT R3, R66, 0xffffe000, RZ, 0xc0, !PT ;  /* 0xffffe00042037812 */ /* 0x000fe400078ec0ff */
[----:B------:R-:W-:Y:S02]  /*7e20*/  F2FP.TF32.F32.PACK_B R8, R8 ;  /* 0x00000008ff08723e */ /* 0x000fe400024050ff */
[----:B------:R-:W-:Y:S02]  /*7e30*/  F2FP.TF32.F32.PACK_B R9, R9 ;  /* 0x00000009ff09723e */ /* 0x000fe400024050ff */
[----:B------:R-:W-:Y:S02]  /*7e40*/  F2FP.TF32.F32.PACK_B R10, R10 ;  /* 0x0000000aff0a723e */ /* 0x000fe400024050ff */
[----:B------:R-:W-:Y:S05]  /*7e50*/  F2FP.TF32.F32.PACK_B R11, R11 ;  /* 0x0000000bff0b723e */ /* 0x000fea00024050ff */
[----:B------:R-:W-:Y:S01]  /*7e60*/  STS.128 [R96+0x4400], R8 ;  /* 0x0044000860007388 */ /* 0x000fe20000000c00 */
[----:B--2---:R-:W-:Y:S01]  /*7e70*/  FFMA R4, R45, R2, R21 ;  /* 0x000000022d047223 */ /* 0x004fe20000000015 */
[----:B------:R-:W-:Y:S01]  /*7e80*/  LOP3.LUT R2, R67, 0xffffe000, RZ, 0xc0, !PT ;  /* 0xffffe00043027812 */ /* 0x000fe200078ec0ff */
[C---:B------:R-:W-:Y:S01]  /*7e90*/  FFMA R5, R45.reuse, R0, R22 ;  /* 0x000000002d057223 */ /* 0x040fe20000000016 */
[----:B------:R-:W-:Y:S01]  /*7ea0*/  LOP3.LUT R0, R68, 0xffffe000, RZ, 0xc0, !PT ;  /* 0xffffe00044007812 */ /* 0x000fe200078ec0ff */
[C---:B------:R-:W-:Y:S01]  /*7eb0*/  FFMA R6, R45.reuse, R3, R23 ;  /* 0x000000032d067223 */ /* 0x040fe20000000017 */
[----:B------:R-:W-:Y:S01]  /*7ec0*/  LOP3.LUT R3, R70, 0xffffe000, RZ, 0xc0, !PT ;  /* 0xffffe00046037812 */ /* 0x000fe200078ec0ff */
[----:B------:R-:W-:Y:S01]  /*7ed0*/  FFMA R7, R45, R2, R24 ;  /* 0x000000022d077223 */ /* 0x000fe20000000018 */
[----:B------:R-:W-:Y:S01]  /*7ee0*/  LOP3.LUT R2, R69, 0xffffe000, RZ, 0xc0, !PT ;  /* 0xffffe00045027812 */ /* 0x000fe200078ec0ff */
[C---:B------:R-:W-:Y:S01]  /*7ef0*/  FFMA R12, R45.reuse, R0, R25 ;  /* 0x000000002d0c7223 */ /* 0x040fe20000000019 */
[----:B------:R-:W-:Y:S01]  /*7f00*/  F2FP.TF32.F32.PACK_B R4, R4 ;  /* 0x00000004ff04723e */ /* 0x000fe200024050ff */
[----:B------:R-:W-:Y:S01]  /*7f10*/  IMAD.U32 R0, RZ, RZ, UR47 ;  /* 0x0000002fff007e24 */ /* 0x000fe2000f8e00ff */
        /* <DEDUP_REMOVED lines=10> */
[----:B------:R-:W-:Y:S02]  /*7fc0*/  F2FP.TF32.F32.PACK_B R15, R15 ;  /* 0x0000000fff0f723e */ /* 0x000fe400024050ff */
[----:B------:R-:W-:Y:S02]  /*7fd0*/  @P6 LEA R0, R0, UR43, 0x3 ;  /* 0x0000002b00006c11 */ /* 0x000fe4000f8e18ff */
[----:B------:R-:W-:Y:S01]  /*7fe0*/  @P6 SHF.L.U32 R2, RZ, 0x1f, RZ ;  /* 0x0000001fff026819 */ /* 0x000fe200000006ff */
[----:B------:R3:W-:Y:S02]  /*7ff0*/  STS.128 [R94+0x4400], R12 ;  /* 0x0044000c5e007388 */ /* 0x0007e40000000c00 */
[----:B------:R-:W-:Y:S05]  /*8000*/  @P6 VIADD R0, R0, 0x50 ;  /* 0x0000005000006836 */ /* 0x000fea0000000000 */
[----:B-1----:R-:W-:Y:S01]  /*8010*/  @P6 PRMT R0, R118, 0x654, R0 ;  /* 0x0000065476006816 */ /* 0x002fe20000000000 */
[----:B------:R-:W-:Y:S01]  /*8020*/  @!PT LDS RZ, [RZ] ;  /* 0x00000000fffff984 */ /* 0x000fe20000000800 */
[----:B------:R-:W-:Y:S01]  /*8030*/  @!PT LDS RZ, [RZ] ;  /* 0x00000000fffff984 */ /* 0x000fe20000000800 */
[----:B------:R-:W-:Y:S01]  /*8040*/  @!PT LDS RZ, [RZ] ;  /* 0x00000000fffff984 */ /* 0x000fe20000000800 */
[----:B------:R-:W-:Y:S01]  /*8050*/  @!PT LDS RZ, [RZ] ;  /* 0x00000000fffff984 */ /* 0x000fe20000000800 */
[----:B------:R1:W-:Y:S06]  /*8060*/  MEMBAR.ALL.CTA ;  /* 0x0000000000007992 */ /* 0x0003ec0000008000 */
[----:B-1----:R-:W1:Y:S01]  /*8070*/  FENCE.VIEW.ASYNC.S ;  /* 0x00000000000073c6 */ /* 0x002e620000000000 */
[----:B--2---:R-:W-:Y:S01]  /*8080*/  LEA R6, R112, UR43, 0x3 ;  /* 0x0000002b70067c11 */ /* 0x004fe2000f8e18ff */
[----:B-1----:R-:W-:Y:S06]  /*8090*/  BAR.SYNC.DEFER_BLOCKING 0x1, 0x80 ;  /* 0x0042000000007b1d */ /* 0x002fec0000010000 */
[----:B------:R-:W-:Y:S05]  /*80a0*/  @P0 BRA `(.L_x_116) ;  /* 0x0000000000240947 */ /* 0x000fea0003800000 */
[----:B------:R-:W-:Y:S02]  /*80b0*/  UIADD3 UR4, UP0, UPT, UR54, 0x680, URZ ;  /* 0x0000068036047890 */ /* 0x000fe4000ff1e0ff */
[----:B------:R-:W-:Y:S02]  /*80c0*/  UIADD3 UR9, UPT, UPT, UR49, 0x20, URZ ;  /* 0x0000002031097890 */ /* 0x000fe4000fffe0ff */
[----:B------:R-:W-:Y:S02]  /*80d0*/  UIADD3 UR8, UPT, UPT, UR43, 0x4400, URZ ;  /* 0x000044002b087890 */ /* 0x000fe4000fffe0ff */
[----:B------:R-:W-:Y:S01]  /*80e0*/  UIADD3.X UR5, UPT, UPT, URZ, UR55, URZ, UP0, !UPT ;  /* 0x00000037ff057290 */ /* 0x000fe200087fe4ff */
[----:B------:R-:W-:Y:S01]  /*80f0*/  UMOV UR10, UR50 ;  /* 0x00000032000a7c82 */ /* 0x000fe20008000000 */
[----:B------:R-:W-:Y:S07]  /*8100*/  UMOV UR11, UR36 ;  /* 0x00000024000b7c82 */ /* 0x000fee0008000000 */
[----:B------:R1:W-:Y:S01]  /*8110*/  UTMASTG.3D [UR8], [UR4] ;  /* 0x00000008040073b5 */ /* 0x0003e20008010000 */
[----:B------:R0:W-:Y:S01]  /*8120*/  UTMACMDFLUSH ;  /* 0x00000000000079b7 */ /* 0x0001e20000000000 */
[----:B-1----:R-:W-:Y:S04]  /*8130*/  DEPBAR.LE SB0, 0x1 ;  /* 0x000080400000791a */ /* 0x002fe80000000000 */
.L_x_116:
[----:B------:R-:W-:Y:S05]  /*8140*/  BSYNC.RECONVERGENT B0 ;  /* 0x0000000000007941 */ /* 0x000fea0003800200 */
.L_x_115:
[----:B------:R-:W-:Y:S01]  /*8150*/  BAR.SYNC.DEFER_BLOCKING 0x1, 0x80 ;  /* 0x0042000000007b1d */ /* 0x000fe20000010000 */
[----:B------:R-:W-:Y:S04]  /*8160*/  UIADD3 UR4, UPT, UPT, UR47, 0x1, URZ ;  /* 0x000000012f047890 */ /* 0x000fe8000fffe0ff */
[----:B------:R-:W-:Y:S04]  /*8170*/  UISETP.NE.AND UP0, UPT, UR4, 0x4, UPT ;  /* 0x000000040400788c */ /* 0x000fe8000bf05270 */
[----:B------:R-:W-:Y:S01]  /*8180*/  USEL UR46, UR4, URZ, UP0 ;  /* 0x000000ff042e7287 */ /* 0x000fe20008000000 */
[----:B------:R1:W-:Y:S01]  /*8190*/  @P6 SYNCS.ARRIVE.TRANS64.RED.A1T0 RZ, [R0+URZ], RZ ;  /* 0x000000ff00ff69a7 */ /* 0x0003e200081004ff */
[----:B------:R-:W-:Y:S01]  /*81a0*/  BSSY B1, `(.L_x_117) ;  /* 0x0000020000017945 */ /* 0x000fe20003800000 */
[----:B------:R-:W2:Y:S02]  /*81b0*/  @P6 SYNCS.PHASECHK.TRANS64.TRYWAIT P0, [R6+URZ+0x30], R2 ;  /* 0x00003002060065a7 */ /* 0x000ea400080011ff */
[----:B--2---:R-:W-:Y:S01]  /*81c0*/  @P6 SEL R116, RZ, 0x1, !P0 ;  /* 0x00000001ff746807 */ /* 0x004fe20004000000 */
[----:B-1----:R-:W-:Y:S06]  /*81d0*/  @!P6 BRA `(.L_x_118) ;  /* 0x000000000070e947 */ /* 0x002fec0003800000 */
        /* <DEDUP_REMOVED lines=9> */
[----:B------:R-:W-:Y:S04]  /*8270*/  SHF.L.U32 R5, RZ, 0x1f, RZ ;  /* 0x0000001fff057819 */ /* 0x000fe800000006ff */
[----:B------:R-:W1:Y:S02]  /*8280*/  SYNCS.PHASECHK.TRANS64.TRYWAIT P0, [R6+URZ+0x30], R5 ;  /* 0x00003005060075a7 */ /* 0x000e6400080011ff */
[----:B-1----:R-:W-:Y:S05]  /*8290*/  @!P0 BRA `(.L_x_121) ;  /* 0x0000006000c88947 */ /* 0x002fea0003800000 */
.L_x_120:
[----:B------:R-:W-:Y:S05]  /*82a0*/  BSYNC B0 ;  /* 0x0000000000007941 */ /* 0x000fea0003800000 */
.L_x_119:
[----:B------:R-:W-:Y:S01]  /*82b0*/  ISETP.NE.AND P0, PT, R117, RZ, PT ;  /* 0x000000ff7500720c */ /* 0x000fe20003f05270 */
[----:B------:R-:W-:Y:S11]  /*82c0*/  VIADD R112, R112, 0x1 ;  /* 0x0000000170707836 */ /* 0x000ff60000000000 */
[----:B------:R-:W-:Y:S01]  /*82d0*/  @!UPT UIADD3 URZ, UPT, UPT, URZ, URZ, URZ ;  /* 0x000000fffffff290 */ /* 0x000fe2000fffe0ff */
[----:B------:R2:W4:Y:S01]  /*82e0*/  @P0 LDS.128 R76, [R4+UR43+0x400] ;  /* 0x0004002b044c0984 */ /* 0x0005220008000c00 */
[C---:B-1----:R-:W-:Y:S03]  /*82f0*/  @P0 IADD3 R5, PT, PT, R115.reuse, R2, RZ ;  /* 0x0000000273050210 */ /* 0x042fe60007ffe0ff */
[----:B------:R1:W3:Y:S04]  /*8300*/  @P0 LDS.128 R72, [R3+0x400] ;  /* 0x0004000003480984 */ /* 0x0002e80000000c00 */
[----:B------:R5:W3:Y:S04]  /*8310*/  @P0 LDS.128 R48, [R2+0x400] ;  /* 0x0004000002300984 */ /* 0x000ae80000000c00 */
[----:B------:R3:W3:Y:S04]  /*8320*/  @P0 LDS.128 R52, [R5+0x400] ;  /* 0x0004000005340984 */ /* 0x0006e80000000c00 */
[----:B------:R3:W3:Y:S01]  /*8330*/  @P0 LDS.128 R56, [R0+0x400] ;  /* 0x0004000000380984 */ /* 0x0006e20000000c00 */
[--C-:B--2---:R-:W-:Y:S02]  /*8340*/  @P0 IMAD.IADD R4, R114, 0x1, R0.reuse ;  /* 0x0000000172040824 */ /* 0x104fe400078e0200 */
[C---:B-1----:R-:W-:Y:S03]  /*8350*/  @P0 IMAD.IADD R3, R115.reuse, 0x1, R0 ;  /* 0x0000000173030824 */ /* 0x042fe600078e0200 */
[----:B------:R1:W2:Y:S01]  /*8360*/  @P0 LDS.128 R64, [R4+0x400] ;  /* 0x0004000004400984 */ /* 0x0002a20000000c00 */
[----:B-----5:R-:W-:Y:S03]  /*8370*/  @P0 IADD3 R2, PT, PT, R115, R4, RZ ;  /* 0x0000000473020210 */ /* 0x020fe60007ffe0ff */
[----:B------:R1:W1:Y:S04]  /*8380*/  @P0 LDS.128 R60, [R3+0x400] ;  /* 0x00040000033c0984 */ /* 0x0002680000000c00 */
[----:B------:R1:W1:Y:S02]  /*8390*/  @P0 LDS.128 R68, [R2+0x400] ;  /* 0x0004000002440984 */ /* 0x0002640000000c00 */
.L_x_118:
[----:B------:R-:W-:Y:S05]  /*83a0*/  BSYNC B1 ;  /* 0x0000000000017941 */ /* 0x000fea0003800000 */
.L_x_117:
[----:B---3--:R-:W-:Y:S05]  /*83b0*/  VIADD R0, R39, 0x40 ;  /* 0x0000004027007836 */ /* 0x008fea0000000000 */
[----:B------:R-:W-:Y:S04]  /*83c0*/  SHF.R.U32.HI R0, RZ, 0x15, R0 ;  /* 0x00000015ff007819 */ /* 0x000fe80000011600 */
[----:B------:R-:W-:Y:S11]  /*83d0*/  LOP3.LUT P0, RZ, R0, 0x3, R87, 0x48, !PT ;  /* 0x0000000300ff7812 */ /* 0x000ff60007804857 */
[----:B------:R-:W-:Y:S02]  /*83e0*/  @!UPT UIADD3 URZ, UPT, UPT, URZ, URZ, URZ ;  /* 0x000000fffffff290 */ /* 0x000fe4000fffe0ff */
[----:B------:R-:W-:Y:S05]  /*83f0*/  @!P0 BRA `(.L_x_122) ;  /* 0x0000000000408947 */ /* 0x000fea0003800000 */
[----:B------:R-:W3:Y:S01]  /*8400*/  LDCU.64 UR8, c[0x4][0x70] ;  /* 0x01000e00ff0877ac */ /* 0x000ee20008000a00 */
[----:B-1----:R-:W-:Y:S01]  /*8410*/  MOV R3, 0x0 ;  /* 0x0000000000037802 */ /* 0x002fe20000000f00 */
[----:B------:R-:W-:Y:S02]  /*8420*/  HFMA2 R12, -RZ, RZ, 0, 5.9604644775390625e-08 ;  /* 0x00000001ff0c7431 */ /* 0x000fe400000001ff */
[----:B------:R-:W-:Y:S02]  /*8430*/  IMAD.MOV.U32 R8, RZ, RZ, 0x192 ;  /* 0x00000192ff087424 */ /* 0x000fe400078e00ff */
[----:B------:R-:W-:Y:S01]  /*8440*/  IMAD.MOV.U32 R13, RZ, RZ, RZ ;  /* 0x000000ffff0d7224 */ /* 0x000fe200078e00ff */
[----:B------:R-:W1:Y:S01]  /*8450*/  LDCU.64 UR6, c[0x4][0x78] ;  /* 0x01000f00ff0677ac */ /* 0x000e620008000a00 */
[----:B------:R-:W2:Y:S01]  /*8460*/  LDC.64 R2, c[0x4][R3] ;  /* 0x0100000003027b82 */ /* 0x000ea20000000a00 */
[----:B------:R-:W5:Y:S01]  /*8470*/  LDCU.64 UR4, c[0x4][0x10] ;  /* 0x01000200ff0477ac */ /* 0x000f620008000a00 */
[----:B---3--:R-:W-:Y:S01]  /*8480*/  MOV R5, UR9 ;  /* 0x0000000900057c02 */ /* 0x008fe20008000f00 */
[----:B------:R-:W-:Y:S01]  /*8490*/  IMAD.U32 R4, RZ, RZ, UR8 ;  /* 0x00000008ff047e24 */ /* 0x000fe2000f8e00ff */
[----:B-1----:R-:W-:Y:S01]  /*84a0*/  MOV R7, UR7 ;  /* 0x0000000700077c02 */ /* 0x002fe20008000f00 */
[----:B------:R-:W-:Y:S01]  /*84b0*/  IMAD.U32 R6, RZ, RZ, UR6 ;  /* 0x00000006ff067e24 */ /* 0x000fe2000f8e00ff */
[----:B-----5:R-:W-:Y:S01]  /*84c0*/  MOV R11, UR5 ;  /* 0x00000005000b7c02 */ /* 0x020fe20008000f00 */
[----:B------:R-:W-:Y:S02]  /*84d0*/  IMAD.U32 R10, RZ, RZ, UR4 ;  /* 0x00000004ff0a7e24 */ /* 0x000fe4000f8e00ff */
[----:B------:R-:W-:Y:S07]  /*84e0*/  LEPC R20, `(.L_x_122) ;  /* 0x000000001014794e */ /* 0x000fee0000000000 */
[----:B--2-4-:R-:W-:Y:S05]  /*84f0*/  CALL.ABS.NOINC R2 ;  /* 0x0000000002007343 */ /* 0x014fea0003c00000 */
.L_x_122:
[----:B-1--4-:R-:W-:Y:S01]  /*8500*/  LOP3.LUT R3, R76, 0xffffe000, RZ, 0xc0, !PT ;  /* 0xffffe0004c037812 */ /* 0x012fe200078ec0ff */
[----:B------:R-:W-:Y:S05]  /*8510*/  WARPSYNC.ALL ;  /* 0x0000000000007948 */ /* 0x000fea0003800000 */
[----:B------:R-:W-:Y:S01]  /*8520*/  R2UR UR4, R39 ;  /* 0x00000000270472ca */ /* 0x000fe200000e0000 */
[----:B------:R-:W-:Y:S01]  /*8530*/  BSSY.RECONVERGENT B0, `(.L_x_123) ;  /* 0x00000a2000007945 */ /* 0x000fe20003800200 */
[----:B------:R-:W-:Y:S02]  /*8540*/  LOP3.LUT R44, R72, 0xffffe000, RZ, 0xc0, !PT ;  /* 0xffffe000482c7812 */ /* 0x000fe400078ec0ff */
[----:B------:R-:W-:Y:S02]  /*8550*/  LOP3.LUT R46, R73, 0xffffe000, RZ, 0xc0, !PT ;  /* 0xffffe000492e7812 */ /* 0x000fe400078ec0ff */
[----:B------:R-:W-:Y:S02]  /*8560*/  LOP3.LUT R47, R74, 0xffffe000, RZ, 0xc0, !PT ;  /* 0xffffe0004a2f7812 */ /* 0x000fe400078ec0ff */
[----:B------:R-:W-:Y:S02]  /*8570*/  ISETP.NE.AND P6, PT, R107, RZ, PT ;  /* 0x000000ff6b00720c */ /* 0x000fe40003fc5270 */
[----:B------:R-:W-:Y:S03]  /*8580*/  ISETP.NE.AND P0, PT, R103, RZ, PT ;  /* 0x000000ff6700720c */ /* 0x000fe60003f05270 */
[----:B------:R-:W1:Y:S02]  /*8590*/  LDTM.x32 R4, tmem[UR4+0x40] ;  /* 0x00004004000479ee */ /* 0x000e6400082c0000 */
[C---:B-1----:R-:W-:Y:S01]  /*85a0*/  FMUL R0, R38.reuse, R4 ;  /* 0x0000000426007220 */ /* 0x042fe20000400000 */
        /* <DEDUP_REMOVED lines=82> */
[----:B-1----:R-:W-:Y:S01]  /*8ad0*/  LOP3.LUT R6, R58, 0xffffe000, RZ, 0xc0, !PT ;  /* 0xffffe0003a067812 */ /* 0x002fe200078ec0ff */
[----:B------:R-:W-:Y:S01]  /*8ae0*/  FFMA R4, R45, R2, R13 ;  /* 0x000000022d047223 */ /* 0x000fe2000000000d */
[----:B------:R-:W-:Y:S01]  /*8af0*/  LOP3.LUT R7, R59, 0xffffe000, RZ, 0xc0, !PT ;  /* 0xffffe0003b077812 */ /* 0x000fe200078ec0ff */
[----:B------:R-:W-:Y:S01]  /*8b00*/  FFMA R5, R45, R3, R14 ;  /* 0x000000032d057223 */ /* 0x000fe2000000000e */
[----:B------:R-:W-:Y:S01]  /*8b10*/  LOP3.LUT R2, R61, 0xffffe000, RZ, 0xc0, !PT ;  /* 0xffffe0003d027812 */ /* 0x000fe200078ec0ff */
[C---:B------:R-:W-:Y:S01]  /*8b20*/  FFMA R6, R45.reuse, R6, R15 ;  /* 0x000000062d067223 */ /* 0x040fe2000000000f */
[----:B------:R-:W-:Y:S01]  /*8b30*/  F2FP.TF32.F32.PACK_B R4, R4 ;  /* 0x00000004ff04723e */ /* 0x000fe200024050ff */
[C---:B------:R-:W-:Y:S01]  /*8b40*/  FFMA R7, R45.reuse, R7, R16 ;  /* 0x000000072d077223 */ /* 0x040fe20000000010 */
[----:B------:R-:W-:Y:S01]  /*8b50*/  F2FP.TF32.F32.PACK_B R5, R5 ;  /* 0x00000005ff05723e */ /* 0x000fe200024050ff */
[----:B------:R-:W-:Y:S01]  /*8b60*/  IMAD.U32 R16, RZ, RZ, UR46 ;  /* 0x0000002eff107e24 */ /* 0x000fe2000f8e00ff */
        /* <DEDUP_REMOVED lines=8> */
[----:B--2---:R-:W-:Y:S01]  /*8bf0*/  LOP3.LUT R2, R64, 0xffffe000, RZ, 0xc0, !PT ;  /* 0xffffe00040027812 */ /* 0x004fe200078ec0ff */
[----:B------:R-:W-:Y:S01]  /*8c00*/  FFMA R10, R45, R3, R19 ;  /* 0x000000032d0a7223 */ /* 0x000fe20000000013 */
[----:B------:R-:W-:Y:S01]  /*8c10*/  LOP3.LUT R3, R65, 0xffffe000, RZ, 0xc0, !PT ;  /* 0xffffe00041037812 */ /* 0x000fe200078ec0ff */
[C---:B------:R-:W-:Y:S01]  /*8c20*/  FFMA R11, R45.reuse, R0, R20 ;  /* 0x000000002d0b7223 */ /* 0x040fe20000000014 */
[----:B------:R-:W-:Y:S02]  /*8c30*/  F2FP.TF32.F32.PACK_B R8, R8 ;  /* 0x00000008ff08723e */ /* 0x000fe400024050ff */
[----:B------:R-:W-:Y:S02]  /*8c40*/  F2FP.TF32.F32.PACK_B R9, R9 ;  /* 0x00000009ff09723e */ /* 0x000fe400024050ff */
[----:B------:R-:W-:Y:S02]  /*8c50*/  F2FP.TF32.F32.PACK_B R10, R10 ;  /* 0x0000000aff0a723e */ /* 0x000fe400024050ff */
[----:B------:R-:W-:Y:S02]  /*8c60*/  F2FP.TF32.F32.PACK_B R11, R11 ;  /* 0x0000000bff0b723e */ /* 0x000fe400024050ff */
[----:B------:R-:W-:Y:S02]  /*8c70*/  LOP3.LUT R0, R68, 0xffffe000, RZ, 0xc0, !PT ;  /* 0xffffe00044007812 */ /* 0x000fe400078ec0ff */
[----:B------:R-:W-:Y:S01]  /*8c80*/  @P6 LEA R16, R16, UR43, 0x3 ;  /* 0x0000002b10106c11 */ /* 0x000fe2000f8e18ff */
[----:B------:R2:W-:Y:S04]  /*8c90*/  STS.128 [R96+0x8400], R8 ;  /* 0x0084000860007388 */ /* 0x0005e80000000c00 */
[----:B------:R-:W-:Y:S05]  /*8ca0*/  @P6 VIADD R16, R16, 0x50 ;  /* 0x0000005010106836 */ /* 0x000fea0000000000 */
[----:B------:R-:W-:Y:S02]  /*8cb0*/  @P6 PRMT R16, R118, 0x654, R16 ;  /* 0x0000065476106816 */ /* 0x000fe40000000010 */
[----:B-1----:R-:W-:Y:S01]  /*8cc0*/  LOP3.LUT R6, R66, 0xffffe000, RZ, 0xc0, !PT ;  /* 0xffffe00042067812 */ /* 0x002fe200078ec0ff */
[----:B------:R-:W-:Y:S01]  /*8cd0*/  FFMA R4, R45, R2, R21 ;  /* 0x000000022d047223 */ /* 0x000fe20000000015 */
        /* <DEDUP_REMOVED lines=19> */
[----:B------:R-:W-:Y:S02]  /*8e10*/  LEA R0, R112, UR43, 0x3 ;  /* 0x0000002b70007c11 */ /* 0x000fe4000f8e18ff */
[----:B------:R-:W-:Y:S01]  /*8e20*/  @P6 SHF.L.U32 R2, RZ, 0x1f, RZ ;  /* 0x0000001fff026819 */ /* 0x000fe200000006ff */
        /* <DEDUP_REMOVED lines=18> */
.L_x_124:
[----:B------:R-:W-:Y:S05]  /*8f50*/  BSYNC.RECONVERGENT B0 ;  /* 0x0000000000007941 */ /* 0x000fea0003800200 */
.L_x_123:
[----:B------:R-:W-:Y:S01]  /*8f60*/  BAR.SYNC.DEFER_BLOCKING 0x1, 0x80 ;  /* 0x0042000000007b1d */ /* 0x000fe20000010000 */
[----:B------:R-:W-:Y:S01]  /*8f70*/  UIADD3 UR4, UPT, UPT, UR46, 0x1, URZ ;  /* 0x000000012e047890 */ /* 0x000fe2000fffe0ff */
[----:B------:R-:W-:Y:S03]  /*8f80*/  HFMA2 R119, -RZ, RZ, 0, 0 ;  /* 0x00000000ff777431 */ /* 0x000fe600000001ff */
[----:B------:R-:W-:Y:S04]  /*8f90*/  UISETP.NE.AND UP0, UPT, UR4, 0x4, UPT ;  /* 0x000000040400788c */ /* 0x000fe8000bf05270 */
[----:B------:R-:W-:Y:S01]  /*8fa0*/  USEL UR44, UR4, URZ, UP0 ;  /* 0x000000ff042c7287 */ /* 0x000fe20008000000 */
[----:B------:R1:W-:Y:S01]  /*8fb0*/  @P6 SYNCS.ARRIVE.TRANS64.RED.A1T0 RZ, [R16+URZ], RZ ;  /* 0x000000ff10ff69a7 */ /* 0x0003e200081004ff */
[----:B------:R-:W-:Y:S01]  /*8fc0*/  BSSY B1, `(.L_x_125) ;  /* 0x0000022000017945 */ /* 0x000fe20003800000 */
[----:B------:R-:W3:Y:S02]  /*8fd0*/  @P6 SYNCS.PHASECHK.TRANS64.TRYWAIT P0, [R0+URZ+0x30], R2 ;  /* 0x00003002000065a7 */ /* 0x000ee400080011ff */
[----:B---3--:R-:W-:Y:S01]  /*8fe0*/  @P6 SEL R116, RZ, 0x1, !P0 ;  /* 0x00000001ff746807 */ /* 0x008fe20004000000 */
[----:B-1----:R-:W-:Y:S06]  /*8ff0*/  @!P6 BRA `(.L_x_126) ;  /* 0x000000000078e947 */ /* 0x002fec0003800000 */
[----:B------:R-:W-:Y:S01]  /*9000*/  ISETP.NE.AND P1, PT, R117, RZ, PT ;  /* 0x000000ff7500720c */ /* 0x000fe20003f25270 */
[----:B------:R-:W-:Y:S01]  /*9010*/  BSSY B0, `(.L_x_127) ;  /* 0x000000b000007945 */ /* 0x000fe20003800000 */
[----:B------:R-:W-:Y:S11]  /*9020*/  ISETP.NE.AND P0, PT, R116, RZ, PT ;  /* 0x000000ff7400720c */ /* 0x000ff60003f05270 */
[----:B--2---:R-:W-:Y:S05]  /*9030*/  @P1 IMAD R5, R112, 0x4000, R110 ;  /* 0x0000400070051824 */ /* 0x004fea00078e026e */
        /* <DEDUP_REMOVED lines=8> */
.L_x_128:
[----:B------:R-:W-:Y:S05]  /*90c0*/  BSYNC B0 ;  /* 0x0000000000007941 */ /* 0x000fea0003800000 */
.L_x_127:
[----:B------:R-:W-:Y:S02]  /*90d0*/  ISETP.NE.AND P0, PT, R117, RZ, PT ;  /* 0x000000ff7500720c */ /* 0x000fe40003f05270 */
[----:B------:R-:W-:Y:S11]  /*90e0*/  IADD3 R112, PT, PT, R112, 0x1, RZ ;  /* 0x0000000170707810 */ /* 0x000ff60007ffe0ff */
[----:B------:R2:W3:Y:S01]  /*90f0*/  @P0 LDS.128 R76, [R5+UR43+0x400] ;  /* 0x0004002b054c0984 */ /* 0x0004e20008000c00 */
[----:B-1----:R-:W-:Y:S03]  /*9100*/  @P0 IMAD.IADD R0, R114, 0x1, R2 ;  /* 0x0000000172000824 */ /* 0x002fe600078e0202 */
[----:B------:R1:W4:Y:S04]  /*9110*/  @P0 LDS.128 R72, [R4+0x400] ;  /* 0x0004000004480984 */ /* 0x0003280000000c00 */
[----:B------:R5:W3:Y:S04]  /*9120*/  @P0 LDS.128 R48, [R3+0x400] ;  /* 0x0004000003300984 */ /* 0x000ae80000000c00 */
[----:B------:R3:W3:Y:S04]  /*9130*/  @P0 LDS.128 R56, [R2+0x400] ;  /* 0x0004000002380984 */ /* 0x0006e80000000c00 */
[----:B------:R3:W3:Y:S01]  /*9140*/  @P0 LDS.128 R64, [R0+0x400] ;  /* 0x0004000000400984 */ /* 0x0006e20000000c00 */
[C---:B--2---:R-:W-:Y:S01]  /*9150*/  @P0 IMAD.IADD R5, R115.reuse, 0x1, R3 ;  /* 0x0000000173050824 */ /* 0x044fe200078e0203 */
[C---:B-1----:R-:W-:Y:S04]  /*9160*/  @P0 IADD3 R4, PT, PT, R115.reuse, R2, RZ ;  /* 0x0000000273040210 */ /* 0x042fe80007ffe0ff */
[----:B------:R1:W2:Y:S01]  /*9170*/  @P0 LDS.128 R52, [R5+0x400] ;  /* 0x0004000005340984 */ /* 0x0002a20000000c00 */
[----:B-----5:R-:W-:Y:S03]  /*9180*/  @P0 IMAD.IADD R3, R115, 0x1, R0 ;  /* 0x0000000173030824 */ /* 0x020fe600078e0200 */
[----:B------:R1:W1:Y:S04]  /*9190*/  @P0 LDS.128 R60, [R4+0x400] ;  /* 0x00040000043c0984 */ /* 0x0002680000000c00 */
[----:B------:R1:W1:Y:S01]  /*91a0*/  @P0 LDS.128 R68, [R3+0x400] ;  /* 0x0004000003440984 */ /* 0x0002620000000c00 */
[C---:B------:R-:W-:Y:S04]  /*91b0*/  ISETP.NE.AND P0, PT, R112.reuse, 0x4, PT ;  /* 0x000000047000780c */ /* 0x040fe80003f05270 */
[----:B------:R-:W-:Y:S02]  /*91c0*/  SEL R112, R112, RZ, P0 ;  /* 0x000000ff70707207 */ /* 0x000fe40000000000 */
[----:B----4-:R-:W-:Y:S02]  /*91d0*/  SEL R119, RZ, 0x1, P0 ;  /* 0x00000001ff777807 */ /* 0x010fe40000000000 */
.L_x_126:
[----:B------:R-:W-:Y:S05]  /*91e0*/  BSYNC B1 ;  /* 0x0000000000017941 */ /* 0x000fea0003800000 */
.L_x_125:
[----:B---3--:R-:W-:Y:S05]  /*91f0*/  VIADD R0, R39, 0x60 ;  /* 0x0000006027007836 */ /* 0x008fea0000000000 */
[----:B------:R-:W-:Y:S04]  /*9200*/  SHF.R.U32.HI R0, RZ, 0x15, R0 ;  /* 0x00000015ff007819 */ /* 0x000fe80000011600 */
[----:B------:R-:W-:Y:S11]  /*9210*/  LOP3.LUT P0, RZ, R0, 0x3, R87, 0x48, !PT ;  /* 0x0000000300ff7812 */ /* 0x000ff60007804857 */
[----:B------:R-:W-:Y:S02]  /*9220*/  @!UPT UIADD3 URZ, UPT, UPT, URZ, URZ, URZ ;  /* 0x000000fffffff290 */ /* 0x000fe4000fffe0ff */
[----:B------:R-:W-:Y:S05]  /*9230*/  @!P0 BRA `(.L_x_130) ;  /* 0x0000000000408947 */ /* 0x000fea0003800000 */
[----:B------:R-:W3:Y:S01]  /*9240*/  LDCU.64 UR8, c[0x4][0x70] ;  /* 0x01000e00ff0877ac */ /* 0x000ee20008000a00 */
[----:B-1----:R-:W-:Y:S01]  /*9250*/  MOV R3, 0x0 ;  /* 0x0000000000037802 */ /* 0x002fe20000000f00 */
[----:B--2---:R-:W-:Y:S02]  /*9260*/  HFMA2 R12, -RZ, RZ, 0, 5.9604644775390625e-08 ;  /* 0x00000001ff0c7431 */ /* 0x004fe400000001ff */
[----:B------:R-:W-:Y:S02]  /*9270*/  IMAD.MOV.U32 R8, RZ, RZ, 0x192 ;  /* 0x00000192ff087424 */ /* 0x000fe400078e00ff */
[----:B------:R-:W-:Y:S01]  /*9280*/  IMAD.MOV.U32 R13, RZ, RZ, RZ ;  /* 0x000000ffff0d7224 */ /* 0x000fe200078e00ff */
[----:B------:R-:W1:Y:S01]  /*9290*/  LDCU.64 UR6, c[0x4][0x78] ;  /* 0x01000f00ff0677ac */ /* 0x000e620008000a00 */
[----:B------:R-:W2:Y:S01]  /*92a0*/  LDC.64 R2, c[0x4][R3] ;  /* 0x0100000003027b82 */ /* 0x000ea20000000a00 */
[----:B------:R-:W4:Y:S01]  /*92b0*/  LDCU.64 UR4, c[0x4][0x10] ;  /* 0x01000200ff0477ac */ /* 0x000f220008000a00 */
[----:B---3--:R-:W-:Y:S01]  /*92c0*/  MOV R5, UR9 ;  /* 0x0000000900057c02 */ /* 0x008fe20008000f00 */
[----:B------:R-:W-:Y:S01]  /*92d0*/  IMAD.U32 R4, RZ, RZ, UR8 ;  /* 0x00000008ff047e24 */ /* 0x000fe2000f8e00ff */
[----:B-1----:R-:W-:Y:S01]  /*92e0*/  MOV R7, UR7 ;  /* 0x0000000700077c02 */ /* 0x002fe20008000f00 */
[----:B------:R-:W-:Y:S01]  /*92f0*/  IMAD.U32 R6, RZ, RZ, UR6 ;  /* 0x00000006ff067e24 */ /* 0x000fe2000f8e00ff */
[----:B----4-:R-:W-:Y:S01]  /*9300*/  MOV R11, UR5 ;  /* 0x00000005000b7c02 */ /* 0x010fe20008000f00 */
[----:B------:R-:W-:Y:S02]  /*9310*/  IMAD.U32 R10, RZ, RZ, UR4 ;  /* 0x00000004ff0a7e24 */ /* 0x000fe4000f8e00ff */
[----:B------:R-:W-:Y:S07]  /*9320*/  LEPC R20, `(.L_x_130) ;  /* 0x000000001014794e */ /* 0x000fee0000000000 */
[----:B--2---:R-:W-:Y:S05]  /*9330*/  CALL.ABS.NOINC R2 ;  /* 0x0000000002007343 */ /* 0x004fea0003c00000 */
.L_x_130:
[----:B-1----:R-:W-:Y:S01]  /*9340*/  LOP3.LUT R3, R76, 0xffffe000, RZ, 0xc0, !PT ;  /* 0xffffe0004c037812 */ /* 0x002fe200078ec0ff */
        /* <DEDUP_REMOVED lines=8> */
[----:B--2---:R-:W1:Y:S02]  /*93d0*/  LDTM.x32 R4, tmem[UR4+0x60] ;  /* 0x00006004000479ee */ /* 0x004e6400082c0000 */
        /* <DEDUP_REMOVED lines=96> */
[----:B--2---:R-:W-:Y:S01]  /*99e0*/  FFMA R8, R45, R0, R17 ;  /* 0x000000002d087223 */ /* 0x004fe20000000011 */
        /* <DEDUP_REMOVED lines=14> */
[----:B------:R-:W-:Y:S04]  /*9ad0*/  STS.128 [R96+0xc400], R8 ;  /* 0x00c4000860007388 */ /* 0x000fe80000000c00 */
        /* <DEDUP_REMOVED lines=23> */
[----:B------:R-:W-:Y:S03]  /*9c50*/  @P6 SHF.L.U32 R0, R119, 0x1f, RZ ;  /* 0x0000001f77006819 */ /* 0x000fe600000006ff */
[----:B------:R2:W-:Y:S01]  /*9c60*/  STS.128 [R94+0xc400], R12 ;  /* 0x00c4000c5e007388 */ /* 0x0005e20000000c00 */
[----:B------:R-:W-:Y:S01]  /*9c70*/  @!PT LDS RZ, [RZ] ;  /* 0x00000000fffff984 */ /* 0x000fe20000000800 */
[----:B------:R-:W-:Y:S01]  /*9c80*/  @!PT LDS RZ, [RZ] ;  /* 0x00000000fffff984 */ /* 0x000fe20000000800 */
[----:B------:R-:W-:Y:S01]  /*9c90*/  @!PT LDS RZ, [RZ] ;  /* 0x00000000fffff984 */ /* 0x000fe20000000800 */
[----:B------:R-:W-:Y:S01]  /*9ca0*/  @!PT LDS RZ, [RZ] ;  /* 0x00000000fffff984 */ /* 0x000fe20000000800 */
[----:B------:R3:W-:Y:S07]  /*9cb0*/  MEMBAR.ALL.CTA ;  /* 0x0000000000007992 */ /* 0x0007ee0000008000 */
[----:B---3--:R-:W3:Y:S01]  /*9cc0*/  FENCE.VIEW.ASYNC.S ;  /* 0x00000000000073c6 */ /* 0x008ee20000000000 */
[----:B-1----:R-:W-:Y:S01]  /*9cd0*/  LEA R6, R112, UR43, 0x3 ;  /* 0x0000002b70067c11 */ /* 0x002fe2000f8e18ff */
[----:B---3--:R-:W-:Y:S06]  /*9ce0*/  BAR.SYNC.DEFER_BLOCKING 0x1, 0x80 ;  /* 0x0042000000007b1d */ /* 0x008fec0000010000 */
        /* <DEDUP_REMOVED lines=10> */
.L_x_132:
[----:B------:R-:W-:Y:S05]  /*9d90*/  BSYNC.RECONVERGENT B0 ;  /* 0x0000000000007941 */ /* 0x000fea0003800200 */
.L_x_131:
[----:B------:R-:W-:Y:S01]  /*9da0*/  BAR.SYNC.DEFER_BLOCKING 0x1, 0x80 ;  /* 0x0042000000007b1d */ /* 0x000fe20000010000 */
[----:B------:R-:W-:Y:S04]  /*9db0*/  UIADD3 UR4, UPT, UPT, UR44, 0x1, URZ ;  /* 0x000000012c047890 */ /* 0x000fe8000fffe0ff */
        /* <DEDUP_REMOVED lines=16> */
[----:B------:R-:W-:Y:S04]  /*9ec0*/  SHF.L.U32 R5, R119, 0x1f, RZ ;  /* 0x0000001f77057819 */ /* 0x000fe800000006ff */
[----:B------:R-:W1:Y:S02]  /*9ed0*/  SYNCS.PHASECHK.TRANS64.TRYWAIT P0, [R6+URZ+0x30], R5 ;  /* 0x00003005060075a7 */ /* 0x000e6400080011ff */
[----:B-1----:R-:W-:Y:S05]  /*9ee0*/  @!P0 BRA `(.L_x_137) ;  /* 0x0000004400dc8947 */ /* 0x002fea0003800000 */
.L_x_136:
[----:B------:R-:W-:Y:S05]  /*9ef0*/  BSYNC B0 ;  /* 0x0000000000007941 */ /* 0x000fea0003800000 */
.L_x_135:
[----:B------:R-:W-:Y:S01]  /*9f00*/  ISETP.NE.AND P0, PT, R117, RZ, PT ;  /* 0x000000ff7500720c */ /* 0x000fe20003f05270 */
[----:B------:R-:W-:Y:S11]  /*9f10*/  VIADD R112, R112, 0x1 ;  /* 0x0000000170707836 */ /* 0x000ff60000000000 */
[----:B------:R-:W-:Y:S01]  /*9f20*/  @!UPT UIADD3 URZ, UPT, UPT, URZ, URZ, URZ ;  /* 0x000000fffffff290 */ /* 0x000fe2000fffe0ff */
[----:B------:R3:W4:Y:S01]  /*9f30*/  @P0 LDS.128 R76, [R4+UR43+0x400] ;  /* 0x0004002b044c0984 */ /* 0x0007220008000c00 */
[C---:B-1----:R-:W-:Y:S03]  /*9f40*/  @P0 IMAD.IADD R5, R115.reuse, 0x1, R2 ;  /* 0x0000000173050824 */ /* 0x042fe600078e0202 */
[----:B------:R1:W2:Y:S04]  /*9f50*/  @P0 LDS.128 R72, [R3+0x400] ;  /* 0x0004000003480984 */ /* 0x0002a80000000c00 */
[----:B------:R5:W2:Y:S04]  /*9f60*/  @P0 LDS.128 R48, [R2+0x400] ;  /* 0x0004000002300984 */ /* 0x000aa80000000c00 */
[----:B------:R-:W2:Y:S04]  /*9f70*/  @P0 LDS.128 R52, [R5+0x400] ;  /* 0x0004000005340984 */ /* 0x000ea80000000c00 */
[----:B------:R4:W2:Y:S01]  /*9f80*/  @P0 LDS.128 R56, [R0+0x400] ;  /* 0x0004000000380984 */ /* 0x0008a20000000c00 */
[--C-:B---3--:R-:W-:Y:S02]  /*9f90*/  @P0 IMAD.IADD R4, R114, 0x1, R0.reuse ;  /* 0x0000000172040824 */ /* 0x108fe400078e0200 */
[C---:B-1----:R-:W-:Y:S03]  /*9fa0*/  @P0 IMAD.IADD R3, R115.reuse, 0x1, R0 ;  /* 0x0000000173030824 */ /* 0x042fe600078e0200 */
[----:B------:R1:W3:Y:S01]  /*9fb0*/  @P0 LDS.128 R64, [R4+0x400] ;  /* 0x0004000004400984 */ /* 0x0002e20000000c00 */
[----:B-----5:R-:W-:Y:S03]  /*9fc0*/  @P0 IMAD.IADD R2, R115, 0x1, R4 ;  /* 0x0000000173020824 */ /* 0x020fe600078e0204 */
[----:B------:R1:W1:Y:S04]  /*9fd0*/  @P0 LDS.128 R60, [R3+0x400] ;  /* 0x00040000033c0984 */ /* 0x0002680000000c00 */
[----:B------:R1:W1:Y:S01]  /*9fe0*/  @P0 LDS.128 R68, [R2+0x400] ;  /* 0x0004000002440984 */ /* 0x0002620000000c00 */
[C---:B------:R-:W-:Y:S04]  /*9ff0*/  ISETP.NE.AND P0, PT, R112.reuse, 0x4, PT ;  /* 0x000000047000780c */ /* 0x040fe80003f05270 */
[----:B----4-:R-:W-:Y:S02]  /*a000*/  SEL R0, RZ, 0x1, P0 ;  /* 0x00000001ff007807 */ /* 0x010fe40000000000 */
[----:B------:R-:W-:Y:S02]  /*a010*/  SEL R112, R112, RZ, P0 ;  /* 0x000000ff70707207 */ /* 0x000fe40000000000 */
[----:B------:R-:W-:Y:S02]  /*a020*/  LOP3.LUT R119, R119, R0, RZ, 0x3c, !PT ;  /* 0x0000000077777212 */ /* 0x000fe400078e3cff */
.L_x_134:
[----:B------:R-:W-:Y:S05]  /*a030*/  BSYNC B1 ;  /* 0x0000000000017941 */ /* 0x000fea0003800000 */
.L_x_133:
[----:B------:R-:W-:Y:S05]  /*a040*/  VIADD R0, R39, 0x80 ;  /* 0x0000008027007836 */ /* 0x000fea0000000000 */
[----:B------:R-:W-:Y:S04]  /*a050*/  SHF.R.U32.HI R0, RZ, 0x15, R0 ;  /* 0x00000015ff007819 */ /* 0x000fe80000011600 */
[----:B------:R-:W-:Y:S11]  /*a060*/  LOP3.LUT P0, RZ, R0, 0x3, R87, 0x48, !PT ;  /* 0x0000000300ff7812 */ /* 0x000ff60007804857 */
[----:B------:R-:W-:Y:S02]  /*a070*/  @!UPT UIADD3 URZ, UPT, UPT, URZ, URZ, URZ ;  /* 0x000000fffffff290 */ /* 0x000fe4000fffe0ff */
[----:B------:R-:W-:Y:S05]  /*a080*/  @!P0 BRA `(.L_x_138) ;  /* 0x0000000000408947 */ /* 0x000fea0003800000 */
[----:B------:R-:W4:Y:S01]  /*a090*/  LDCU.64 UR8, c[0x4][0x70] ;  /* 0x01000e00ff0877ac */ /* 0x000f220008000a00 */
[----:B-1----:R-:W-:Y:S01]  /*a0a0*/  MOV R3, 0x0 ;  /* 0x0000000000037802 */ /* 0x002fe20000000f00 */
[----:B--2---:R-:W-:Y:S02]  /*a0b0*/  HFMA2 R12, -RZ, RZ, 0, 5.9604644775390625e-08 ;  /* 0x00000001ff0c7431 */ /* 0x004fe400000001ff */
[----:B------:R-:W-:Y:S02]  /*a0c0*/  IMAD.MOV.U32 R8, RZ, RZ, 0x192 ;  /* 0x00000192ff087424 */ /* 0x000fe400078e00ff */
[----:B------:R-:W-:Y:S01]  /*a0d0*/  IMAD.MOV.U32 R13, RZ, RZ, RZ ;  /* 0x000000ffff0d7224 */ /* 0x000fe200078e00ff */
[----:B------:R-:W1:Y:S01]  /*a0e0*/  LDCU.64 UR6, c[0x4][0x78] ;  /* 0x01000f00ff0677ac */ /* 0x000e620008000a00 */
[----:B------:R-:W2:Y:S01]  /*a0f0*/  LDC.64 R2, c[0x4][R3] ;  /* 0x0100000003027b82 */ /* 0x000ea20000000a00 */
[----:B------:R-:W5:Y:S01]  /*a100*/  LDCU.64 UR4, c[0x4][0x10] ;  /* 0x01000200ff0477ac */ /* 0x000f620008000a00 */
[----:B----4-:R-:W-:Y:S01]  /*a110*/  MOV R5, UR9 ;  /* 0x0000000900057c02 */ /* 0x010fe20008000f00 */
[----:B------:R-:W-:Y:S01]  /*a120*/  IMAD.U32 R4, RZ, RZ, UR8 ;  /* 0x00000008ff047e24 */ /* 0x000fe2000f8e00ff */
[----:B-1----:R-:W-:Y:S01]  /*a130*/  MOV R7, UR7 ;  /* 0x0000000700077c02 */ /* 0x002fe20008000f00 */
[----:B------:R-:W-:Y:S01]  /*a140*/  IMAD.U32 R6, RZ, RZ, UR6 ;  /* 0x00000006ff067e24 */ /* 0x000fe2000f8e00ff */
[----:B-----5:R-:W-:Y:S01]  /*a150*/  MOV R11, UR5 ;  /* 0x00000005000b7c02 */ /* 0x020fe20008000f00 */
[----:B------:R-:W-:Y:S02]  /*a160*/  IMAD.U32 R10, RZ, RZ, UR4 ;  /* 0x00000004ff0a7e24 */ /* 0x000fe4000f8e00ff */
[----:B------:R-:W-:Y:S07]  /*a170*/  LEPC R20, `(.L_x_138) ;  /* 0x000000001014794e */ /* 0x000fee0000000000 */
[----:B--23--:R-:W-:Y:S05]  /*a180*/  CALL.ABS.NOINC R2 ;  /* 0x0000000002007343 */ /* 0x00cfea0003c00000 */
.L_x_138:
[----:B-1----:R-:W-:Y:S01]  /*a190*/  LOP3.LUT R3, R76, 0xffffe000, RZ, 0xc0, !PT ;  /* 0xffffe0004c037812 */ /* 0x002fe200078ec0ff */
[----:B------:R-:W-:Y:S05]  /*a1a0*/  WARPSYNC.ALL ;  /* 0x0000000000007948 */ /* 0x000fea0003800000 */
[----:B------:R-:W-:Y:S01]  /*a1b0*/  R2UR UR4, R39 ;  /* 0x00000000270472ca */ /* 0x000fe200000e0000 */
[----:B------:R-:W-:Y:S01]  /*a1c0*/  BSSY.RECONVERGENT B0, `(.L_x_139) ;  /* 0x00000a5000007945 */ /* 0x000fe20003800200 */
[----:B--2---:R-:W-:Y:S02]  /*a1d0*/  LOP3.LUT R44, R72, 0xffffe000, RZ, 0xc0, !PT ;  /* 0xffffe000482c7812 */ /* 0x004fe400078ec0ff */
        /* <DEDUP_REMOVED lines=106> */
[----:B---3--:R-:W-:Y:S01]  /*a880*/  LOP3.LUT R2, R64, 0xffffe000, RZ, 0xc0, !PT ;  /* 0xffffe00040027812 */ /* 0x008fe200078ec0ff */
        /* <DEDUP_REMOVED lines=44> */
[----:B------:R-:W-:Y:S02]  /*ab50*/  UIADD3 UR4, UPT, UPT, UR43, 0x400, URZ ;  /* 0x000004002b047890 */ /* 0x000fe4000fffe0ff */
[----:B------:R-:W-:Y:S01]  /*ab60*/  UIADD3 UR9, UPT, UPT, UR49, 0x80, URZ ;  /* 0x0000008031097890 */ /* 0x000fe2000fffe0ff */
[----:B------:R-:W-:Y:S01]  /*ab70*/  UMOV UR10, UR50 ;  /* 0x00000032000a7c82 */ /* 0x000fe20008000000 */
[----:B------:R-:W-:Y:S02]  /*ab80*/  UMOV UR11, UR36 ;  /* 0x00000024000b7c82 */ /* 0x000fe40008000000 */
        /* <DEDUP_REMOVED lines=8> */
.L_x_140:
[----:B------:R-:W-:Y:S05]  /*ac10*/  BSYNC.RECONVERGENT B0 ;  /* 0x0000000000007941 */ /* 0x000fea0003800200 */
.L_x_139:
        /* <DEDUP_REMOVED lines=21> */
.L_x_144:
[----:B------:R-:W-:Y:S05]  /*ad70*/  BSYNC B0 ;  /* 0x0000000000007941 */ /* 0x000fea0003800000 */
.L_x_143:
        /* <DEDUP_REMOVED lines=19> */
.L_x_142:
[----:B------:R-:W-:Y:S05]  /*aeb0*/  BSYNC B1 ;  /* 0x0000000000017941 */ /* 0x000fea0003800000 */
.L_x_141:
        /* <DEDUP_REMOVED lines=21> */
.L_x_146:
        /* <DEDUP_REMOVED lines=165> */
.L_x_148:
[----:B------:R-:W-:Y:S05]  /*ba60*/  BSYNC.RECONVERGENT B0 ;  /* 0x0000000000007941 */ /* 0x000fea0003800200 */
.L_x_147:
        /* <DEDUP_REMOVED lines=21> */
.L_x_152:
[----:B------:R-:W-:Y:S05]  /*bbc0*/  BSYNC B0 ;  /* 0x0000000000007941 */ /* 0x000fea0003800000 */
.L_x_151:
        /* <DEDUP_REMOVED lines=19> */
.L_x_150:
[----:B------:R-:W-:Y:S05]  /*bd00*/  BSYNC B1 ;  /* 0x0000000000017941 */ /* 0x000fea0003800000 */
.L_x_149:
        /* <DEDUP_REMOVED lines=21> */
.L_x_154:
        /* <DEDUP_REMOVED lines=146> */
[----:B------:R-:W-:Y:S01]  /*c780*/  @P6 SHF.L.U32 R2, R119, 0x1f, RZ ;  /* 0x0000001f77026819 */ /* 0x000fe200000006ff */
        /* <DEDUP_REMOVED lines=18> */
.L_x_156:
[----:B------:R-:W-:Y:S05]  /*c8b0*/  BSYNC.RECONVERGENT B0 ;  /* 0x0000000000007941 */ /* 0x000fea0003800200 */
.L_x_155:
        /* <DEDUP_REMOVED lines=21> */
.L_x_160:
[----:B------:R-:W-:Y:S05]  /*ca10*/  BSYNC B0 ;  /* 0x0000000000007941 */ /* 0x000fea0003800000 */
.L_x_159:
[----:B------:R-:W-:Y:S11]  /*ca20*/  ISETP.NE.AND P0, PT, R117, RZ, PT ;  /* 0x000000ff7500720c */ /* 0x000ff60003f05270 */
[----:B------:R-:W-:Y:S02]  /*ca30*/  @!UPT UIADD3 URZ, UPT, UPT, URZ, URZ, URZ ;  /* 0x000000fffffff290 */ /* 0x000fe4000fffe0ff */
[----:B------:R3:W4:Y:S01]  /*ca40*/  @P0 LDS.128 R72, [R2+0x400] ;  /* 0x0004000002480984 */ /* 0x0007220000000c00 */
[----:B------:R-:W-:Y:S02]  /*ca50*/  @P0 IMAD.IADD R114, R114, 0x1, R113 ;  /* 0x0000000172720824 */ /* 0x000fe400078e0271 */
[C---:B-1----:R-:W-:Y:S01]  /*ca60*/  @P0 IMAD.IADD R0, R115.reuse, 0x1, R3 ;  /* 0x0000000173000824 */ /* 0x042fe200078e0203 */
[----:B------:R1:W1:Y:S04]  /*ca70*/  @P0 LDS.128 R76, [R112+UR43+0x400] ;  /* 0x0004002b704c0984 */ /* 0x0002680008000c00 */
[----:B------:R1:W1:Y:S04]  /*ca80*/  @P0 LDS.128 R48, [R3+0x400] ;  /* 0x0004000003300984 */ /* 0x0002680000000c00 */
[----:B------:R1:W1:Y:S04]  /*ca90*/  @P0 LDS.128 R52, [R0+0x400] ;  /* 0x0004000000340984 */ /* 0x0002680000000c00 */
[----:B------:R1:W1:Y:S04]  /*caa0*/  @P0 LDS.128 R56, [R113+0x400] ;  /* 0x0004000071380984 */ /* 0x0002680000000c00 */
[----:B------:R1:W1:Y:S01]  /*cab0*/  @P0 LDS.128 R64, [R114+0x400] ;  /* 0x0004000072400984 */ /* 0x0002620000000c00 */
[C---:B---3--:R-:W-:Y:S02]  /*cac0*/  @P0 IADD3 R2, PT, PT, R115.reuse, R113, RZ ;  /* 0x0000007173020210 */ /* 0x048fe40007ffe0ff */
[----:B------:R-:W-:Y:S03]  /*cad0*/  @P0 IADD3 R115, PT, PT, R115, R114, RZ ;  /* 0x0000007273730210 */ /* 0x000fe60007ffe0ff */
[----:B------:R3:W1:Y:S04]  /*cae0*/  @P0 LDS.128 R60, [R2+0x400] ;  /* 0x00040000023c0984 */ /* 0x0006680000000c00 */
[----:B------:R3:W1:Y:S02]  /*caf0*/  @P0 LDS.128 R68, [R115+0x400] ;  /* 0x0004000073440984 */ /* 0x0006640000000c00 */
.L_x_158:
[----:B------:R-:W-:Y:S05]  /*cb00*/  BSYNC B1 ;  /* 0x0000000000017941 */ /* 0x000fea0003800000 */
.L_x_157:
[----:B-1----:R-:W-:Y:S05]  /*cb10*/  VIADD R0, R39, 0xe0 ;  /* 0x000000e027007836 */ /* 0x002fea0000000000 */
[----:B------:R-:W-:Y:S04]  /*cb20*/  SHF.R.U32.HI R0, RZ, 0x15, R0 ;  /* 0x00000015ff007819 */ /* 0x000fe80000011600 */
[----:B------:R-:W-:Y:S11]  /*cb30*/  LOP3.LUT P0, RZ, R0, 0x3, R87, 0x48, !PT ;  /* 0x0000000300ff7812 */ /* 0x000ff60007804857 */
[----:B------:R-:W-:Y:S02]  /*cb40*/  @!UPT UIADD3 URZ, UPT, UPT, URZ, URZ, URZ ;  /* 0x000000fffffff290 */ /* 0x000fe4000fffe0ff */
[----:B------:R-:W-:Y:S05]  /*cb50*/  @!P0 BRA `(.L_x_162) ;  /* 0x0000000000408947 */ /* 0x000fea0003800000 */
[----:B------:R-:W1:Y:S01]  /*cb60*/  LDCU.64 UR8, c[0x4][0x70] ;  /* 0x01000e00ff0877ac */ /* 0x000e620008000a00 */
[----:B------:R-:W-:Y:S01]  /*cb70*/  MOV R3, 0x0 ;  /* 0x0000000000037802 */ /* 0x000fe20000000f00 */
[----:B--2---:R-:W-:Y:S02]  /*cb80*/  HFMA2 R12, -RZ, RZ, 0, 5.9604644775390625e-08 ;  /* 0x00000001ff0c7431 */ /* 0x004fe400000001ff */
[----:B------:R-:W-:Y:S02]  /*cb90*/  IMAD.MOV.U32 R8, RZ, RZ, 0x192 ;  /* 0x00000192ff087424 */ /* 0x000fe400078e00ff */
[----:B------:R-:W-:Y:S01]  /*cba0*/  IMAD.MOV.U32 R13, RZ, RZ, RZ ;  /* 0x000000ffff0d7224 */ /* 0x000fe200078e00ff */
[----:B------:R-:W2:Y:S01]  /*cbb0*/  LDCU.64 UR6, c[0x4][0x78] ;  /* 0x01000f00ff0677ac */ /* 0x000ea20008000a00 */
[----:B---3--:R-:W3:Y:S01]  /*cbc0*/  LDC.64 R2, c[0x4][R3] ;  /* 0x0100000003027b82 */ /* 0x008ee20000000a00 */
[----:B------:R-:W5:Y:S01]  /*cbd0*/  LDCU.64 UR4, c[0x4][0x10] ;  /* 0x01000200ff0477ac */ /* 0x000f620008000a00 */
[----:B-1----:R-:W-:Y:S01]  /*cbe0*/  MOV R5, UR9 ;  /* 0x0000000900057c02 */ /* 0x002fe20008000f00 */
[----:B------:R-:W-:Y:S01]  /*cbf0*/  IMAD.U32 R4, RZ, RZ, UR8 ;  /* 0x00000008ff047e24 */ /* 0x000fe2000f8e00ff */
[----:B--2---:R-:W-:Y:S01]  /*cc00*/  MOV R7, UR7 ;  /* 0x0000000700077c02 */ /* 0x004fe20008000f00 */
[----:B------:R-:W-:Y:S01]  /*cc10*/  IMAD.U32 R6, RZ, RZ, UR6 ;  /* 0x00000006ff067e24 */ /* 0x000fe2000f8e00ff */
[----:B-----5:R-:W-:Y:S01]  /*cc20*/  MOV R11, UR5 ;  /* 0x00000005000b7c02 */ /* 0x020fe20008000f00 */
[----:B------:R-:W-:Y:S02]  /*cc30*/  IMAD.U32 R10, RZ, RZ, UR4 ;  /* 0x00000004ff0a7e24 */ /* 0x000fe4000f8e00ff */
[----:B------:R-:W-:Y:S07]  /*cc40*/  LEPC R20, `(.L_x_162) ;  /* 0x000000001014794e */ /* 0x000fee0000000000 */
[----:B---34-:R-:W-:Y:S05]  /*cc50*/  CALL.ABS.NOINC R2 ;  /* 0x0000000002007343 */ /* 0x018fea0003c00000 */
.L_x_162:
[----:B------:R-:W-:Y:S01]  /*cc60*/  ISETP.NE.AND P0, PT, R103, RZ, PT ;  /* 0x000000ff6700720c */ /* 0x000fe20003f05270 */
[----:B------:R-:W-:Y:S05]  /*cc70*/  WARPSYNC.ALL ;  /* 0x0000000000007948 */ /* 0x000fea0003800000 */
[----:B------:R-:W-:Y:S01]  /*cc80*/  R2UR UR4, R39 ;  /* 0x00000000270472ca */ /* 0x000fe200000e0000 */
[----:B------:R-:W1:Y:S01]  /*cc90*/  S2UR UR6, SR_CgaCtaId ;  /* 0x00000000000679c3 */ /* 0x000e620000008800 */
[----:B------:R-:W-:Y:S01]  /*cca0*/  R2UR UR5, R111 ;  /* 0x000000006f0572ca */ /* 0x000fe200000e0000 */
[----:B------:R-:W-:Y:S01]  /*ccb0*/  BSSY.RECONVERGENT B0, `(.L_x_163) ;  /* 0x000009f000007945 */ /* 0x000fe20003800200 */
[----:B------:R-:W-:Y:S02]  /*ccc0*/  LOP3.LUT R0, R76, 0xffffe000, RZ, 0xc0, !PT ;  /* 0xffffe0004c007812 */ /* 0x000fe400078ec0ff */
[----:B---3--:R-:W-:Y:S02]  /*ccd0*/  LOP3.LUT R2, R77, 0xffffe000, RZ, 0xc0, !PT ;  /* 0xffffe0004d027812 */ /* 0x008fe400078ec0ff */
[----:B------:R-:W-:Y:S02]  /*cce0*/  LOP3.LUT R3, R78, 0xffffe000, RZ, 0xc0, !PT ;  /* 0xffffe0004e037812 */ /* 0x000fe400078ec0ff */
[----:B------:R-:W-:Y:S02]  /*ccf0*/  LOP3.LUT R39, R79, 0xffffe000, RZ, 0xc0, !PT ;  /* 0xffffe0004f277812 */ /* 0x000fe400078ec0ff */
[----:B----4-:R-:W-:Y:S01]  /*cd00*/  LOP3.LUT R40, R72, 0xffffe000, RZ, 0xc0, !PT ;  /* 0xffffe00048287812 */ /* 0x010fe200078ec0ff */
[----:B--2---:R-:W2:Y:S01]  /*cd10*/  LDTM.x32 R4, tmem[UR4+0xe0] ;  /* 0x0000e004000479ee */ /* 0x004ea200082c0000 */
[----:B------:R-:W-:Y:S01]  /*cd20*/  LOP3.LUT R41, R73, 0xffffe000, RZ, 0xc0, !PT ;  /* 0xffffe00049297812 */ /* 0x000fe200078ec0ff */
[----:B------:R-:W-:Y:S01]  /*cd30*/  UIADD3 UR4, UPT, UPT, UR5, 0xb0, URZ ;  /* 0x000000b005047890 */ /* 0x000fe2000fffe0ff */
[----:B------:R-:W-:Y:S01]  /*cd40*/  LOP3.LUT R42, R74, 0xffffe000, RZ, 0xc0, !PT ;  /* 0xffffe0004a2a7812 */ /* 0x000fe200078ec0ff */
[----:B------:R-:W-:Y:S01]  /*cd50*/  NOP ;  /* 0x0000000000007918 */ /* 0x000fe20000000000 */
[----:B------:R-:W-:Y:S02]  /*cd60*/  LOP3.LUT R43, R75, 0xffffe000, RZ, 0xc0, !PT ;  /* 0xffffe0004b2b7812 */ /* 0x000fe400078ec0ff */
        /* <DEDUP_REMOVED lines=8> */
[----:B------:R-:W-:Y:S01]  /*cdf0*/  LOP3.LUT R53, R56, 0xffffe000, RZ, 0xc0, !PT ;  /* 0xffffe00038357812 */ /* 0x000fe200078ec0ff */
[C---:B--2---:R-:W-:Y:S01]  /*ce00*/  FMUL R4, R38.reuse, R4 ;  /* 0x0000000426047220 */ /* 0x044fe20000400000 */
[----:B------:R-:W-:Y:S01]  /*ce10*/  LOP3.LUT R54, R57, 0xffffe000, RZ, 0xc0, !PT ;  /* 0xffffe00039367812 */ /* 0x000fe200078ec0ff */
[----:B------:R-:W-:Y:S01]  /*ce20*/  FMUL R5, R38, R5 ;  /* 0x0000000526057220 */ /* 0x000fe20000400000 */
[----:B------:R-:W-:Y:S01]  /*ce30*/  LOP3.LUT R55, R58, 0xffffe000, RZ, 0xc0, !PT ;  /* 0xffffe0003a377812 */ /* 0x000fe200078ec0ff */
[C---:B------:R-:W-:Y:S01]  /*ce40*/  FMUL R6, R38.reuse, R6 ;  /* 0x0000000626067220 */ /* 0x040fe20000400000 */
[----:B------:R-:W-:Y:S01]  /*ce50*/  LOP3.LUT R56, R59, 0xffffe000, RZ, 0xc0, !PT ;  /* 0xffffe0003b387812 */ /* 0x000fe200078ec0ff */
        /* <DEDUP_REMOVED lines=10> */
[----:B-1----:R-:W-:Y:S01]  /*cf00*/  UPRMT UR4, UR6, 0x654, UR4 ;  /* 0x0000065406047896 */ /* 0x002fe20008000004 */
[----:B------:R-:W-:Y:S01]  /*cf10*/  F2FP.TF32.F32.PACK_B R6, R6 ;  /* 0x00000006ff06723e */ /* 0x000fe200024050ff */
[C---:B------:R-:W-:Y:S01]  /*cf20*/  FMUL R8, R38.reuse, R8 ;  /* 0x0000000826087220 */ /* 0x040fe20000400000 */
[C---:B------:R-:W-:Y:S01]  /*cf30*/  FMUL R9, R38.reuse, R9 ;  /* 0x0000000926097220 */ /* 0x040fe20000400000 */
[C---:B------:R-:W-:Y:S01]  /*cf40*/  FMUL R10, R38.reuse, R10 ;  /* 0x0000000a260a7220 */ /* 0x040fe20000400000 */
[C---:B------:R-:W-:Y:S01]  /*cf50*/  FMUL R11, R38.reuse, R11 ;  /* 0x0000000b260b7220 */ /* 0x040fe20000400000 */
[----:B------:R-:W-:Y:S01]  /*cf60*/  F2FP.TF32.F32.PACK_B R7, R7 ;  /* 0x00000007ff07723e */ /* 0x000fe200024050ff */
[C---:B------:R-:W-:Y:S01]  /*cf70*/  FFMA R8, R45.reuse, R40, R8 ;  /* 0x000000282d087223 */ /* 0x040fe20000000008 */
[C---:B------:R-:W-:Y:S01]  /*cf80*/  FFMA R9, R45.reuse, R41, R9 ;  /* 0x000000292d097223 */ /* 0x040fe20000000009 */
[C---:B------:R-:W-:Y:S01]  /*cf90*/  FFMA R10, R45.reuse, R42, R10 ;  /* 0x0000002a2d0a7223 */ /* 0x040fe2000000000a */
[C---:B------:R-:W-:Y:S01]  /*cfa0*/  FFMA R11, R45.reuse, R43, R11 ;  /* 0x0000002b2d0b7223 */ /* 0x040fe2000000000b */
[C---:B------:R-:W-:Y:S01]  /*cfb0*/  FMUL R12, R38.reuse, R12 ;  /* 0x0000000c260c7220 */ /* 0x040fe20000400000 */
[----:B------:R-:W-:Y:S01]  /*cfc0*/  SYNCS.ARRIVE.TRANS64.RED.A1T0 RZ, [UR4], RZ ;  /* 0x000000ffffff79a7 */ /* 0x000fe20008100404 */
[----:B------:R1:W-:Y:S01]  /*cfd0*/  STS.128 [R110+UR43+0xc400], R4 ;  /* 0x00c400046e007988 */ /* 0x0003e20008000c2b */
[----:B------:R-:W-:Y:S01]  /*cfe0*/  F2FP.TF32.F32.PACK_B R8, R8 ;  /* 0x00000008ff08723e */ /* 0x000fe200024050ff */
[C---:B------:R-:W-:Y:S01]  /*cff0*/  FMUL R13, R38.reuse, R13 ;  /* 0x0000000d260d7220 */ /* 0x040fe20000400000 */
[----:B------:R-:W-:Y:S01]  /*d000*/  F2FP.TF32.F32.PACK_B R9, R9 ;  /* 0x00000009ff09723e */ /* 0x000fe200024050ff */
[C---:B------:R-:W-:Y:S01]  /*d010*/  FMUL R14, R38.reuse, R14 ;  /* 0x0000000e260e7220 */ /* 0x040fe20000400000 */
[----:B------:R-:W-:Y:S01]  /*d020*/  F2FP.TF32.F32.PACK_B R10, R10 ;  /* 0x0000000aff0a723e */ /* 0x000fe200024050ff */
[C---:B------:R-:W-:Y:S01]  /*d030*/  FMUL R15, R38.reuse, R15 ;  /* 0x0000000f260f7220 */ /* 0x040fe20000400000 */
[----:B------:R-:W-:Y:S01]  /*d040*/  F2FP.TF32.F32.PACK_B R11, R11 ;  /* 0x0000000bff0b723e */ /* 0x000fe200024050ff */
[C---:B------:R-:W-:Y:S01]  /*d050*/  FFMA R12, R45.reuse, R44, R12 ;  /* 0x0000002c2d0c7223 */ /* 0x040fe2000000000c */
[C---:B------:R-:W-:Y:S01]  /*d060*/  FFMA R13, R45.reuse, R46, R13 ;  /* 0x0000002e2d0d7223 */ /* 0x040fe2000000000d */
[C---:B------:R-:W-:Y:S01]  /*d070*/  FFMA R14, R45.reuse, R47, R14 ;  /* 0x0000002f2d0e7223 */ /* 0x040fe2000000000e */
[C---:B------:R-:W-:Y:S01]  /*d080*/  FFMA R15, R45.reuse, R48, R15 ;  /* 0x000000302d0f7223 */ /* 0x040fe2000000000f */
[----:B------:R1:W-:Y:S01]  /*d090*/  STS.128 [R109+0xc400], R8 ;  /* 0x00c400086d007388 */ /* 0x0003e20000000c00 */
[----:B------:R-:W-:Y:S01]  /*d0a0*/  F2FP.TF32.F32.PACK_B R12, R12 ;  /* 0x0000000cff0c723e */ /* 0x000fe200024050ff */
[C---:B------:R-:W-:Y:S01]  /*d0b0*/  FMUL R16, R38.reuse, R16 ;  /* 0x0000001026107220 */ /* 0x040fe20000400000 */
[----:B------:R-:W-:Y:S01]  /*d0c0*/  F2FP.TF32.F32.PACK_B R13, R13 ;  /* 0x0000000dff0d723e */ /* 0x000fe200024050ff */
[C---:B------:R-:W-:Y:S01]  /*d0d0*/  FMUL R17, R38.reuse, R17 ;  /* 0x0000001126117220 */ /* 0x040fe20000400000 */
[----:B------:R-:W-:Y:S01]  /*d0e0*/  F2FP.TF32.F32.PACK_B R14, R14 ;  /* 0x0000000eff0e723e */ /* 0x000fe200024050ff */
[C---:B------:R-:W-:Y:S01]  /*d0f0*/  FMUL R18, R38.reuse, R18 ;  /* 0x0000001226127220 */ /* 0x040fe20000400000 */
        /* <DEDUP_REMOVED lines=18> */
[----:B------:R-:W-:Y:S01]  /*d220*/  FFMA R23, R45, R56, R23 ;  /* 0x000000382d177223 */ /* 0x000fe20000000017 */
[----:B------:R1:W-:Y:S01]  /*d230*/  STS.128 [R98+0xc400], R16 ;  /* 0x00c4001062007388 */ /* 0x0003e20000000c00 */
[----:B------:R-:W-:Y:S01]  /*d240*/  LOP3.LUT R60, R63, 0xffffe000, RZ, 0xc0, !PT ;  /* 0xffffe0003f3c7812 */ /* 0x000fe200078ec0ff */
[C---:B------:R-:W-:Y:S01]  /*d250*/  FMUL R24, R38.reuse, R24 ;  /* 0x0000001826187220 */ /* 0x040fe20000400000 */
[----:B------:R-:W-:Y:S01]  /*d260*/  F2FP.TF32.F32.PACK_B R20, R20 ;  /* 0x00000014ff14723e */ /* 0x000fe200024050ff */
[C---:B------:R-:W-:Y:S01]  /*d270*/  FMUL R25, R38.reuse, R25 ;  /* 0x0000001926197220 */ /* 0x040fe20000400000 */
[----:B------:R-:W-:Y:S01]  /*d280*/  F2FP.TF32.F32.PACK_B R21, R21 ;  /* 0x00000015ff15723e */ /* 0x000fe200024050ff */
[C---:B------:R-:W-:Y:S01]  /*d290*/  FMUL R26, R38.reuse, R26 ;  /* 0x0000001a261a7220 */ /* 0x040fe20000400000 */
[----:B------:R-:W-:Y:S01]  /*d2a0*/  FMUL R27, R38, R27 ;  /* 0x0000001b261b7220 */ /* 0x000fe20000400000 */
[----:B------:R-:W-:Y:S01]  /*d2b0*/  F2FP.TF32.F32.PACK_B R22, R22 ;  /* 0x00000016ff16723e */ /* 0x000fe200024050ff */
[C---:B------:R-:W-:Y:S01]  /*d2c0*/  FFMA R24, R45.reuse, R57, R24 ;  /* 0x000000392d187223 */ /* 0x040fe20000000018 */
[----:B------:R-:W-:Y:S01]  /*d2d0*/  F2FP.TF32.F32.PACK_B R23, R23 ;  /* 0x00000017ff17723e */ /* 0x000fe200024050ff */
[C---:B------:R-:W-:Y:S01]  /*d2e0*/  FFMA R25, R45.reuse, R58, R25 ;  /* 0x0000003a2d197223 */ /* 0x040fe20000000019 */
[C---:B------:R-:W-:Y:S01]  /*d2f0*/  FFMA R26, R45.reuse, R59, R26 ;  /* 0x0000003b2d1a7223 */ /* 0x040fe2000000001a */
[----:B------:R-:W-:Y:S01]  /*d300*/  FFMA R27, R45, R60, R27 ;  /* 0x0000003c2d1b7223 */ /* 0x000fe2000000001b */
[----:B------:R-:W-:Y:S01]  /*d310*/  LOP3.LUT R61, R64, 0xffffe000, RZ, 0xc0, !PT ;  /* 0xffffe000403d7812 */ /* 0x000fe200078ec0ff */
[----:B------:R1:W-:Y:S01]  /*d320*/  STS.128 [R97+0xc400], R20 ;  /* 0x00c4001461007388 */ /* 0x0003e20000000c00 */
[----:B------:R-:W-:Y:S01]  /*d330*/  LOP3.LUT R62, R65, 0xffffe000, RZ, 0xc0, !PT ;  /* 0xffffe000413e7812 */ /* 0x000fe200078ec0ff */
[----:B------:R-:W-:Y:S01]  /*d340*/  FMUL R28, R38, R28 ;  /* 0x0000001c261c7220 */ /* 0x000fe20000400000 */
[----:B------:R-:W-:Y:S01]  /*d350*/  LOP3.LUT R63, R66, 0xffffe000, RZ, 0xc0, !PT ;  /* 0xffffe000423f7812 */ /* 0x000fe200078ec0ff */
[C---:B------:R-:W-:Y:S01]  /*d360*/  FMUL R29, R38.reuse, R29 ;  /* 0x0000001d261d7220 */ /* 0x040fe20000400000 */
[----:B------:R-:W-:Y:S01]  /*d370*/  LOP3.LUT R64, R67, 0xffffe000, RZ, 0xc0, !PT ;  /* 0xffffe00043407812 */ /* 0x000fe200078ec0ff */
[C---:B------:R-:W-:Y:S01]  /*d380*/  FMUL R30, R38.reuse, R30 ;  /* 0x0000001e261e7220 */ /* 0x040fe20000400000 */
        /* <DEDUP_REMOVED lines=10> */
[----:B------:R-:W-:Y:S01]  /*d430*/  FMUL R32, R38, R32 ;  /* 0x0000002026207220 */ /* 0x000fe20000400000 */
[----:B------:R-:W-:Y:S01]  /*d440*/  LOP3.LUT R66, R69, 0xffffe000, RZ, 0xc0, !PT ;  /* 0xffffe00045427812 */ /* 0x000fe200078ec0ff */
[----:B------:R1:W-:Y:S01]  /*d450*/  STS.128 [R96+0xc400], R24 ;  /* 0x00c4001860007388 */ /* 0x0003e20000000c00 */
        /* <DEDUP_REMOVED lines=24> */
[----:B--2---:R-:W2:Y:S02]  /*d5e0*/  FENCE.VIEW.ASYNC.S ;  /* 0x00000000000073c6 */ /* 0x004ea40000000000 */
[----:B--2---:R-:W-:Y:S06]  /*d5f0*/  BAR.SYNC.DEFER_BLOCKING 0x1, 0x80 ;  /* 0x0042000000007b1d */ /* 0x004fec0000010000 */
        /* <DEDUP_REMOVED lines=9> */
[----:B--2---:R-:W-:Y:S04]  /*d690*/  DEPBAR.LE SB0, 0x1 ;  /* 0x000080400000791a */ /* 0x004fe80000000000 */
.L_x_164:
[----:B------:R-:W-:Y:S05]  /*d6a0*/  BSYNC.RECONVERGENT B0 ;  /* 0x0000000000007941 */ /* 0x000fea0003800200 */
.L_x_163:
[----:B------:R-:W-:Y:S01]  /*d6b0*/  BAR.SYNC.DEFER_BLOCKING 0x1, 0x80 ;  /* 0x0042000000007b1d */ /* 0x000fe20000010000 */
[----:B------:R-:W-:Y:S01]  /*d6c0*/  UISETP.NE.AND UP0, UPT, UR52, -0x8, UPT ;  /* 0xfffffff83400788c */ /* 0x000fe2000bf05270 */
[----:B------:R-:W-:Y:S08]  /*d6d0*/  IADD3 R36, PT, PT, R36, 0x1, RZ ;  /* 0x0000000124247810 */ /* 0x000ff00007ffe0ff */
[----:B------:R-:W-:Y:S05]  /*d6e0*/  BRA.U !UP0, `(.L_x_165) ;  /* 0x0000000108247547 */ /* 0x000fea000b800000 */
[----:B------:R-:W-:Y:S01]  /*d6f0*/  ISETP.NE.AND P0, PT, R107, RZ, PT ;  /* 0x000000ff6b00720c */ /* 0x000fe20003f05270 */
[----:B------:R-:W-:Y:S01]  /*d700*/  IMAD.U32 R0, RZ, RZ, UR47 ;  /* 0x0000002fff007e24 */ /* 0x000fe2000f8e00ff */
[----:B------:R-:W-:Y:S04]  /*d710*/  UIADD3 UR4, UPT, UPT, UR47, 0x1, URZ ;  /* 0x000000012f047890 */ /* 0x000fe8000fffe0ff */
[----:B------:R-:W-:Y:S04]  /*d720*/  UISETP.NE.AND UP0, UPT, UR4, 0x4, UPT ;  /* 0x000000040400788c */ /* 0x000fe8000bf05270 */
[----:B------:R-:W-:Y:S03]  /*d730*/  USEL UR47, UR4, URZ, UP0 ;  /* 0x000000ff042f7287 */ /* 0x000fe60008000000 */
[----:B------:R-:W-:Y:S05]  /*d740*/  @P0 LEA R0, R0, UR43, 0x3 ;  /* 0x0000002b00000c11 */ /* 0x000fea000f8e18ff */
[----:B------:R-:W-:Y:S05]  /*d750*/  @P0 VIADD R0, R0, 0x50 ;  /* 0x0000005000000836 */ /* 0x000fea0000000000 */
[----:B------:R-:W-:Y:S04]  /*d760*/  @P0 PRMT R0, R118, 0x654, R0 ;  /* 0x0000065476000816 */ /* 0x000fe80000000000 */
[----:B------:R2:W-:Y:S03]  /*d770*/  @P0 SYNCS.ARRIVE.TRANS64.RED.A1T0 RZ, [R0+URZ], RZ ;  /* 0x000000ff00ff09a7 */ /* 0x0005e600081004ff */
.L_x_165:
[----:B------:R-:W-:Y:S01]  /*d780*/  R2UR UR6, R106 ;  /* 0x000000006a0672ca */ /* 0x000fe200000e0000 */
[----:B------:R-:W-:Y:S01]  /*d790*/  UIADD3 UR52, UPT, UPT, UR52, 0x8, URZ ;  /* 0x0000000834347890 */ /* 0x000fe2000fffe0ff */
[----:B------:R-:W-:Y:S01]  /*d7a0*/  R2UR UR5, R88 ;  /* 0x00000000580572ca */ /* 0x000fe200000e0000 */
[----:B------:R-:W-:Y:S01]  /*d7b0*/  UMOV UR36, UR63 ;  /* 0x0000003f00247c82 */ /* 0x000fe20008000000 */
[----:B------:R-:W-:Y:S02]  /*d7c0*/  R2UR UR4, R89 ;  /* 0x00000000590472ca */ /* 0x000fe400000e0000 */
[----:B------:R-:W-:Y:S02]  /*d7d0*/  ISETP.NE.AND P0, PT, R93, 0x2, PT ;  /* 0x000000025d00780c */ /* 0x000fe40003f05270 */
[----:B------:R-:W-:Y:S02]  /*d7e0*/  ISETP.NE.AND P1, PT, R36, 0x2, PT ;  /* 0x000000022400780c */ /* 0x000fe40003f25270 */
[----:B------:R-:W-:Y:S02]  /*d7f0*/  SEL R2, RZ, 0x1, P0 ;  /* 0x00000001ff027807 */ /* 0x000fe40000000000 */
[----:B--2---:R-:W-:Y:S01]  /*d800*/  SEL R0, RZ, 0x1, P1 ;  /* 0x00000001ff007807 */ /* 0x004fe20000800000 */
[----:B------:R-:W-:Y:S01]  /*d810*/  UISETP.NE.AND UP0, UPT, UR6, URZ, UPT ;  /* 0x000000ff0600728c */ /* 0x000fe2000bf05270 */
[----:B------:R-:W-:Y:S01]  /*d820*/  LOP3.LUT R99, R99, R2, RZ, 0x3c, !PT ;  /* 0x0000000263637212 */ /* 0x000fe200078e3cff */
[----:B------:R-:W-:Y:S01]  /*d830*/  UIADD3 UR20, UPT, UPT, UR37, UR5, URZ ;  /* 0x0000000525147290 */ /* 0x000fe2000fffe0ff */
[----:B------:R-:W-:Y:S01]  /*d840*/  LOP3.LUT R100, R100, R0, RZ, 0x3c, !PT ;  /* 0x0000000064647212 */ /* 0x000fe200078e3cff */
[----:B------:R-:W-:Y:S01]  /*d850*/  UIADD3 UR16, UPT, UPT, UR38, UR4, URZ ;  /* 0x0000000426107290 */ /* 0x000fe2000fffe0ff */
[----:B------:R-:W-:Y:S02]  /*d860*/  SEL R93, R93, RZ, P0 ;  /* 0x000000ff5d5d7207 */ /* 0x000fe40000000000 */
[----:B------:R-:W-:Y:S02]  /*d870*/  SEL R36, R36, RZ, P1 ;  /* 0x000000ff24247207 */ /* 0x000fe40000800000 */
[----:B------:R-:W-:Y:S07]  /*d880*/  BRA.U UP0, `(.L_x_166) ;  /* 0xffffff7d00647547 */ /* 0x000fee000b83ffff */
[----:B------:R-:W-:-:S13]  /*d890*/  R2UR UR4, R90 ;  /* 0x000000005a0472ca */ /* 0x000fda00000e0000 */
[----:B------:R-:W-:-:S09]  /*d8a0*/  UISETP.NE.AND UP0, UPT, UR4, URZ, UPT ;  /* 0x000000ff0400728c */ /* 0x000fd2000bf05270 */
[----:B------:R-:W-:Y:S05]  /*d8b0*/  BRA.U !UP0, `(.L_x_167) ;  /* 0x0000000108487547 */ /* 0x000fea000b800000 */
[----:B------:R-:W2:Y:S02]  /*d8c0*/  LDCU.64 UR4, c[0x0][0x890] ;  /* 0x00011200ff0477ac */ /* 0x000ea40008000a00 */
[----:B--2---:R-:W-:-:S04]  /*d8d0*/  UISETP.NE.U32.AND UP0, UPT, UR4, URZ, UPT ;  /* 0x000000ff0400728c */ /* 0x004fc8000bf05070 */
[----:B------:R-:W-:-:S09]  /*d8e0*/  UISETP.NE.AND.EX UP0, UPT, UR5, URZ, UPT, UP0 ;  /* 0x000000ff0500728c */ /* 0x000fd2000bf05300 */
[----:B------:R-:W-:Y:S05]  /*d8f0*/  BRA.U UP0, `(.L_x_168) ;  /* 0x00000001000c7547 */ /* 0x000fea000b800000 */
[----:B------:R-:W-:-:S13]  /*d900*/  FSETP.NEU.AND P0, PT, R45, RZ, PT ;  /* 0x000000ff2d00720b */ /* 0x000fda0003f0d000 */
[----:B------:R-:W-:Y:S05]  /*d910*/  @!P0 EXIT ;  /* 0x000000000000894d */ /* 0x000fea0003800000 */
[----:B------:R-:W-:Y:S05]  /*d920*/  BRA `(.L_x_167) ;  /* 0x00000000002c7947 */ /* 0x000fea0003800000 */
.L_x_168:
[----:B------:R-:W-:Y:S01]  /*d930*/  ISETP.NE.AND P0, PT, R92, RZ, PT ;  /* 0x000000ff5c00720c */ /* 0x000fe20003f05270 */
[----:B------:R-:W-:-:S12]  /*d940*/  BSSY.RECONVERGENT B0, `(.L_x_167) ;  /* 0x0000009000007945 */ /* 0x000fd80003800200 */
[----:B------:R-:W-:Y:S05]  /*d950*/  @P0 BRA `(.L_x_169) ;  /* 0x0000000000140947 */ /* 0x000fea0003800000 */
[----:B------:R-:W2:Y:S02]  /*d960*/  LDCU.64 UR4, c[0x0][0x888] ;  /* 0x00011100ff0477ac */ /* 0x000ea40008000a00 */
[----:B--2---:R-:W-:-:S04]  /*d970*/  ISETP.NE.U32.AND P0, PT, RZ, UR4, PT ;  /* 0x00000004ff007c0c */ /* 0x004fc8000bf05070 */
[----:B------:R-:W-:-:S13]  /*d980*/  ISETP.NE.AND.EX P0, PT, RZ, UR5, PT, P0 ;  /* 0x00000005ff007c0c */ /* 0x000fda000bf05300 */
[----:B------:R-:W-:Y:S05]  /*d990*/  @!P0 EXIT ;  /* 0x000000000000894d */ /* 0x000fea0003800000 */
[----:B------:R-:W-:Y:S05]  /*d9a0*/  BRA `(.L_x_170) ;  /* 0x0000000000087947 */ /* 0x000fea0003800000 */
.L_x_169:
[----:B------:R-:W-:-:S13]  /*d9b0*/  FSETP.NEU.AND P0, PT, R45, RZ, PT ;  /* 0x000000ff2d00720b */ /* 0x000fda0003f0d000 */
[----:B------:R-:W-:Y:S05]  /*d9c0*/  @!P0 EXIT ;  /* 0x000000000000894d */ /* 0x000fea0003800000 */
.L_x_170:
[----:B------:R-:W-:Y:S05]  /*d9d0*/  BSYNC.RECONVERGENT B0 ;  /* 0x0000000000007941 */ /* 0x000fea0003800200 */
.L_x_167:
[----:B------:R-:W2:Y:S01]  /*d9e0*/  S2UR UR5, SR_CgaCtaId ;  /* 0x00000000000579c3 */ /* 0x000ea20000008800 */
[----:B------:R-:W-:Y:S01]  /*d9f0*/  ULEA UR4, UR47, UR43, 0x3 ;  /* 0x0000002b2f047291 */ /* 0x000fe2000f8e18ff */
[----:B------:R-:W-:-:S04]  /*da00*/  DEPBAR.LE SB0, 0x0 ;  /* 0x000080000000791a */ /* 0x000fc80000000000 */
[----:B------:R-:W-:-:S04]  /*da10*/  UIADD3 UR4, UPT, UPT, UR4, 0x50, URZ ;  /* 0x0000005004047890 */ /* 0x000fc8000fffe0ff */
[----:B--2---:R-:W-:-:S09]  /*da20*/  UPRMT UR4, UR5, 0x654, UR4 ;  /* 0x0000065405047896 */ /* 0x004fd20008000004 */
[----:B------:R-:W-:Y:S01]  /*da30*/  SYNCS.ARRIVE.TRANS64.RED.A1T0 RZ, [UR4], RZ ;  /* 0x000000ffffff79a7 */ /* 0x000fe20008100404 */
[----:B------:R-:W-:Y:S05]  /*da40*/  EXIT ;  /* 0x000000000000794d */ /* 0x000fea0003800000 */
.L_x_24:
[----:B--2---:R2:W3:Y:S02]  /*da50*/  SYNCS.PHASECHK.TRANS64.TRYWAIT P0, [R0+URZ+0xd0], R2 ;  /* 0x0000d002000075a7 */ /* 0x0044e400080011ff */
[----:B---3--:R-:W-:Y:S05]  /*da60*/  @!P0 NANOSLEEP.SYNCS 0x989680 ;  /* 0x009896800000895d */ /* 0x008fea0003900000 */
[----:B------:R-:W3:Y:S02]  /*da70*/  @!P0 SYNCS.PHASECHK.TRANS64 P0, [R0+URZ+0xd0], R2 ;  /* 0x0000d002000085a7 */ /* 0x000ee400080010ff */
[----:B---3--:R-:W-:Y:S05]  /*da80*/  @!P0 BRA `(.L_x_24) ;  /* 0xfffffffc00f08947 */ /* 0x008fea000383ffff */
[----:B------:R-:W-:Y:S05]  /*da90*/  BRA `(.L_x_171) ;  /* 0xffffff3c00807947 */ /* 0x000fea000383ffff */
.L_x_27:
[----:B--2---:R-:W-:-:S07]  /*daa0*/  MOV R0, UR33 ;  /* 0x0000002100007c02 */ /* 0x004fce0008000f00 */
.L_x_172:
[----:B--2---:R2:W3:Y:S02]  /*dab0*/  SYNCS.PHASECHK.TRANS64.TRYWAIT P0, [R0+URZ+0x18], R3 ;  /* 0x00001803000075a7 */ /* 0x0044e400080011ff */
[----:B---3--:R-:W-:Y:S05]  /*dac0*/  @!P0 NANOSLEEP.SYNCS 0x989680 ;  /* 0x009896800000895d */ /* 0x008fea0003900000 */
[----:B------:R-:W3:Y:S02]  /*dad0*/  @!P0 SYNCS.PHASECHK.TRANS64 P0, [R0+URZ+0x18], R3 ;  /* 0x00001803000085a7 */ /* 0x000ee400080010ff */
[----:B---3--:R-:W-:Y:S05]  /*dae0*/  @!P0 BRA `(.L_x_172) ;  /* 0xfffffffc00f08947 */ /* 0x008fea000383ffff */
[----:B------:R-:W-:Y:S05]  /*daf0*/  BRA `(.L_x_26) ;  /* 0xffffff3c00c07947 */ /* 0x000fea000383ffff */
.L_x_34:
[----:B-1----:R-:W-:-:S07]  /*db00*/  MOV R0, UR17 ;  /* 0x0000001100007c02 */ /* 0x002fce0008000f00 */
.L_x_173:
[----:B-1----:R1:W2:Y:S02]  /*db10*/  SYNCS.PHASECHK.TRANS64.TRYWAIT P0, [R0+URZ+0x18], R3 ;  /* 0x00001803000075a7 */ /* 0x0022a400080011ff */
[----:B--2---:R-:W-:Y:S05]  /*db20*/  @!P0 NANOSLEEP.SYNCS 0x989680 ;  /* 0x009896800000895d */ /* 0x004fea0003900000 */
[----:B------:R-:W2:Y:S02]  /*db30*/  @!P0 SYNCS.PHASECHK.TRANS64 P0, [R0+URZ+0x18], R3 ;  /* 0x00001803000085a7 */ /* 0x000ea400080010ff */
[----:B--2---:R-:W-:Y:S05]  /*db40*/  @!P0 BRA `(.L_x_173) ;  /* 0xfffffffc00f08947 */ /* 0x004fea000383ffff */
[----:B------:R-:W-:Y:S05]  /*db50*/  BRA `(.L_x_33) ;  /* 0xffffff4000807947 */ /* 0x000fea000383ffff */
.L_x_39:
[----:B-1----:R1:W2:Y:S02]  /*db60*/  SYNCS.PHASECHK.TRANS64.TRYWAIT P0, [R3+URZ+0x80], R0 ;  /* 0x00008000030075a7 */ /* 0x0022a400080011ff */
[----:B--2---:R-:W-:Y:S05]  /*db70*/  @!P0 NANOSLEEP.SYNCS 0x989680 ;  /* 0x009896800000895d */ /* 0x004fea0003900000 */
[----:B------:R-:W2:Y:S02]  /*db80*/  @!P0 SYNCS.PHASECHK.TRANS64 P0, [R3+URZ+0x80], R0 ;  /* 0x00008000030085a7 */ /* 0x000ea400080010ff */
[----:B--2---:R-:W-:Y:S05]  /*db90*/  @!P0 BRA `(.L_x_39) ;  /* 0xfffffffc00f08947 */ /* 0x004fea000383ffff */
[----:B------:R-:W-:Y:S05]  /*dba0*/  BRA `(.L_x_174) ;  /* 0xffffff4400207947 */ /* 0x000fea000383ffff */
.L_x_43:
[----:B------:R-:W-:-:S07]  /*dbb0*/  MOV R0, UR4 ;  /* 0x0000000400007c02 */ /* 0x000fce0008000f00 */
.L_x_175:
[----:B-1----:R1:W2:Y:S02]  /*dbc0*/  SYNCS.PHASECHK.TRANS64.TRYWAIT P0, [R0+URZ], R2 ;  /* 0x00000002000075a7 */ /* 0x0022a400080011ff */
[----:B--2---:R-:W-:Y:S05]  /*dbd0*/  @!P0 NANOSLEEP.SYNCS 0x989680 ;  /* 0x009896800000895d */ /* 0x004fea0003900000 */
[----:B------:R-:W2:Y:S02]  /*dbe0*/  @!P0 SYNCS.PHASECHK.TRANS64 P0, [R0+URZ], R2 ;  /* 0x00000002000085a7 */ /* 0x000ea400080010ff */
[----:B--2---:R-:W-:Y:S05]  /*dbf0*/  @!P0 BRA `(.L_x_175) ;  /* 0xfffffffc00f08947 */ /* 0x004fea000383ffff */
[----:B------:R-:W-:Y:S05]  /*dc00*/  BRA `(.L_x_176) ;  /* 0xffffff4800cc7947 */ /* 0x000fea000383ffff */
.L_x_44:
[----:B------:R-:W-:-:S07]  /*dc10*/  MOV R0, UR5 ;  /* 0x0000000500007c02 */ /* 0x000fce0008000f00 */
.L_x_177:
[----:B-1----:R1:W2:Y:S02]  /*dc20*/  SYNCS.PHASECHK.TRANS64.TRYWAIT P0, [R0+URZ], R2 ;  /* 0x00000002000075a7 */ /* 0x0022a400080011ff */
[----:B--2---:R-:W-:Y:S05]  /*dc30*/  @!P0 NANOSLEEP.SYNCS 0x989680 ;  /* 0x009896800000895d */ /* 0x004fea0003900000 */
[----:B------:R-:W2:Y:S02]  /*dc40*/  @!P0 SYNCS.PHASECHK.TRANS64 P0, [R0+URZ], R2 ;  /* 0x00000002000085a7 */ /* 0x000ea400080010ff */
[----:B--2---:R-:W-:Y:S05]  /*dc50*/  @!P0 BRA `(.L_x_177) ;  /* 0xfffffffc00f08947 */ /* 0x004fea000383ffff */
[----:B------:R-:W-:Y:S05]  /*dc60*/  BRA `(.L_x_178) ;  /* 0xffffff4800d87947 */ /* 0x000fea000383ffff */
.L_x_47:
[----:B-1----:R1:W2:Y:S02]  /*dc70*/  SYNCS.PHASECHK.TRANS64.TRYWAIT P0, [R2+URZ+0xc0], R4 ;  /* 0x0000c004020075a7 */ /* 0x0022a400080011ff */
[----:B--2---:R-:W-:Y:S05]  /*dc80*/  @!P0 NANOSLEEP.SYNCS 0x989680 ;  /* 0x009896800000895d */ /* 0x004fea0003900000 */
[----:B------:R-:W2:Y:S02]  /*dc90*/  @!P0 SYNCS.PHASECHK.TRANS64 P0, [R2+URZ+0xc0], R4 ;  /* 0x0000c004020085a7 */ /* 0x000ea400080010ff */
[----:B--2---:R-:W-:Y:S05]  /*dca0*/  @!P0 BRA `(.L_x_47) ;  /* 0xfffffffc00f08947 */ /* 0x004fea000383ffff */
[----:B------:R-:W-:Y:S05]  /*dcb0*/  BRA `(.L_x_179) ;  /* 0xffffff4c003c7947 */ /* 0x000fea000383ffff */
.L_x_48:
[----:B------:R-:W-:-:S07]  /*dcc0*/  MOV R2, UR4 ;  /* 0x0000000400027c02 */ /* 0x000fce0008000f00 */
.L_x_180:
[----:B-1----:R1:W2:Y:S02]  /*dcd0*/  SYNCS.PHASECHK.TRANS64.TRYWAIT P0, [R2+URZ+0x90], R5 ;  /* 0x00009005020075a7 */ /* 0x0022a400080011ff */
[----:B--2---:R-:W-:Y:S05]  /*dce0*/  @!P0 NANOSLEEP.SYNCS 0x989680 ;  /* 0x009896800000895d */ /* 0x004fea0003900000 */
[----:B------:R-:W2:Y:S02]  /*dcf0*/  @!P0 SYNCS.PHASECHK.TRANS64 P0, [R2+URZ+0x90], R5 ;  /* 0x00009005020085a7 */ /* 0x000ea400080010ff */
[----:B--2---:R-:W-:Y:S05]  /*dd00*/  @!P0 BRA `(.L_x_180) ;  /* 0xfffffffc00f08947 */ /* 0x004fea000383ffff */
[----:B------:R-:W-:Y:S05]  /*dd10*/  BRA `(.L_x_181) ;  /* 0xffffff4c004c7947 */ /* 0x000fea000383ffff */
.L_x_49:
[----:B-1----:R1:W2:Y:S02]  /*dd20*/  SYNCS.PHASECHK.TRANS64.TRYWAIT P1, [R2+URZ+0x80], R4 ;  /* 0x00008004020075a7 */ /* 0x0022a400080211ff */
[----:B--2---:R-:W-:Y:S05]  /*dd30*/  @!P1 NANOSLEEP.SYNCS 0x989680 ;  /* 0x009896800000995d */ /* 0x004fea0003900000 */
[----:B------:R-:W2:Y:S02]  /*dd40*/  @!P1 SYNCS.PHASECHK.TRANS64 P1, [R2+URZ+0x80], R4 ;  /* 0x00008004020095a7 */ /* 0x000ea400080210ff */
[----:B--2---:R-:W-:Y:S05]  /*dd50*/  @!P1 BRA `(.L_x_49) ;  /* 0xfffffffc00f09947 */ /* 0x004fea000383ffff */
[----:B------:R-:W-:Y:S05]  /*dd60*/  BRA `(.L_x_182) ;  /* 0xffffff4c007c7947 */ /* 0x000fea000383ffff */
.L_x_52:
[----:B------:R-:W-:-:S07]  /*dd70*/  MOV R0, UR4 ;  /* 0x0000000400007c02 */ /* 0x000fce0008000f00 */
.L_x_183:
[----:B-1----:R1:W2:Y:S02]  /*dd80*/  SYNCS.PHASECHK.TRANS64.TRYWAIT P0, [R0+URZ+0x90], R2 ;  /* 0x00009002000075a7 */ /* 0x0022a400080011ff */
[----:B--2---:R-:W-:Y:S05]  /*dd90*/  @!P0 NANOSLEEP.SYNCS 0x989680 ;  /* 0x009896800000895d */ /* 0x004fea0003900000 */
[----:B------:R-:W2:Y:S02]  /*dda0*/  @!P0 SYNCS.PHASECHK.TRANS64 P0, [R0+URZ+0x90], R2 ;  /* 0x00009002000085a7 */ /* 0x000ea400080010ff */
[----:B--2---:R-:W-:Y:S05]  /*ddb0*/  @!P0 BRA `(.L_x_183) ;  /* 0xfffffffc00f08947 */ /* 0x004fea000383ffff */
[----:B------:R-:W-:Y:S05]  /*ddc0*/  BRA `(.L_x_51) ;  /* 0xffffff4c00d07947 */ /* 0x000fea000383ffff */
.L_x_59:
[----:B-1----:R1:W2:Y:S02]  /*ddd0*/  SYNCS.PHASECHK.TRANS64.TRYWAIT P1, [R0+URZ+0x80], R2 ;  /* 0x00008002000075a7 */ /* 0x0022a400080211ff */
[----:B--2---:R-:W-:Y:S05]  /*dde0*/  @!P1 NANOSLEEP.SYNCS 0x989680 ;  /* 0x009896800000995d */ /* 0x004fea0003900000 */
[----:B------:R-:W2:Y:S02]  /*ddf0*/  @!P1 SYNCS.PHASECHK.TRANS64 P1, [R0+URZ+0x80], R2 ;  /* 0x00008002000095a7 */ /* 0x000ea400080210ff */
[----:B--2---:R-:W-:Y:S05]  /*de00*/  @!P1 BRA `(.L_x_59) ;  /* 0xfffffffc00f09947 */ /* 0x004fea000383ffff */
[----:B------:R-:W-:Y:S05]  /*de10*/  BRA `(.L_x_184) ;  /* 0xffffff5400487947 */ /* 0x000fea000383ffff */
.L_x_60:
[----:B------:R-:W-:-:S07]  /*de20*/  MOV R2, UR30 ;  /* 0x0000001e00027c02 */ /* 0x000fce0008000f00 */
.L_x_185:
[----:B-1----:R1:W2:Y:S02]  /*de30*/  SYNCS.PHASECHK.TRANS64.TRYWAIT P0, [R2+URZ+0xb0], R0 ;  /* 0x0000b000020075a7 */ /* 0x0022a400080011ff */
[----:B--2---:R-:W-:Y:S05]  /*de40*/  @!P0 NANOSLEEP.SYNCS 0x989680 ;  /* 0x009896800000895d */ /* 0x004fea0003900000 */
[----:B------:R-:W2:Y:S02]  /*de50*/  @!P0 SYNCS.PHASECHK.TRANS64 P0, [R2+URZ+0xb0], R0 ;  /* 0x0000b000020085a7 */ /* 0x000ea400080010ff */
[----:B--2---:R-:W-:Y:S05]  /*de60*/  @!P0 BRA `(.L_x_185) ;  /* 0xfffffffc00f08947 */ /* 0x004fea000383ffff */
[----:B------:R-:W-:Y:S05]  /*de70*/  BRA `(.L_x_186) ;  /* 0xffffff5400807947 */ /* 0x000fea000383ffff */
.L_x_63:
[----:B------:R-:W-:Y:S07]  /*de80*/  MOV R0, UR5 ;  /* 0x0000000500007c02 */ /* 0x000fee0008000f00 */
.L_x_187:
[----:B-1----:R1:W2:Y:S02]  /*de90*/  SYNCS.PHASECHK.TRANS64.TRYWAIT P0, [R0+URZ], R2 ;  /* 0x00000002000075a7 */ /* 0x0022a400080011ff */
[----:B--2---:R-:W-:Y:S05]  /*dea0*/  @!P0 NANOSLEEP.SYNCS 0x989680 ;  /* 0x009896800000895d */ /* 0x004fea0003900000 */
[----:B------:R-:W2:Y:S02]  /*deb0*/  @!P0 SYNCS.PHASECHK.TRANS64 P0, [R0+URZ], R2 ;  /* 0x00000002000085a7 */ /* 0x000ea400080010ff */
[----:B--2---:R-:W-:Y:S05]  /*dec0*/  @!P0 BRA `(.L_x_187) ;  /* 0xfffffffc00f08947 */ /* 0x004fea000383ffff */
[----:B------:R-:W-:Y:S05]  /*ded0*/  BRA `(.L_x_62) ;  /* 0xffffff54009c7947 */ /* 0x000fea000383ffff */
.L_x_66:
[----:B------:R-:W-:-:S07]  /*dee0*/  MOV R0, UR4 ;  /* 0x0000000400007c02 */ /* 0x000fce0008000f00 */
.L_x_188:
[----:B--2---:R2:W4:Y:S02]  /*def0*/  SYNCS.PHASECHK.TRANS64.TRYWAIT P0, [R0+URZ], R2 ;  /* 0x00000002000075a7 */ /* 0x00452400080011ff */
[----:B----4-:R-:W-:Y:S05]  /*df00*/  @!P0 NANOSLEEP.SYNCS 0x989680 ;  /* 0x009896800000895d */ /* 0x010fea0003900000 */
[----:B------:R-:W4:Y:S02]  /*df10*/  @!P0 SYNCS.PHASECHK.TRANS64 P0, [R0+URZ], R2 ;  /* 0x00000002000085a7 */ /* 0x000f2400080010ff */
[----:B----4-:R-:W-:Y:S05]  /*df20*/  @!P0 BRA `(.L_x_188) ;  /* 0xfffffffc00f08947 */ /* 0x010fea000383ffff */
[----:B------:R-:W-:Y:S05]  /*df30*/  BRA `(.L_x_189) ;  /* 0xffffff5800787947 */ /* 0x000fea000383ffff */
.L_x_67:
[----:B------:R-:W-:-:S07]  /*df40*/  MOV R0, UR4 ;  /* 0x0000000400007c02 */ /* 0x000fce0008000f00 */
.L_x_190:
[----:B-1----:R1:W2:Y:S02]  /*df50*/  SYNCS.PHASECHK.TRANS64.TRYWAIT P0, [R0+URZ], R2 ;  /* 0x00000002000075a7 */ /* 0x0022a400080011ff */
[----:B--2---:R-:W-:Y:S05]  /*df60*/  @!P0 NANOSLEEP.SYNCS 0x989680 ;  /* 0x009896800000895d */ /* 0x004fea0003900000 */
[----:B------:R-:W2:Y:S02]  /*df70*/  @!P0 SYNCS.PHASECHK.TRANS64 P0, [R0+URZ], R2 ;  /* 0x00000002000085a7 */ /* 0x000ea400080010ff */
[----:B--2---:R-:W-:Y:S05]  /*df80*/  @!P0 BRA `(.L_x_190) ;  /* 0xfffffffc00f08947 */ /* 0x004fea000383ffff */
[----:B------:R-:W-:Y:S05]  /*df90*/  BRA `(.L_x_191) ;  /* 0xffffff5800847947 */ /* 0x000fea000383ffff */
.L_x_72:
[----:B--2---:R2:W3:Y:S02]  /*dfa0*/  SYNCS.PHASECHK.TRANS64.TRYWAIT P0, [R12+URZ+0x80], R0 ;  /* 0x000080000c0075a7 */ /* 0x0044e400080011ff */
[----:B---3--:R-:W-:Y:S05]  /*dfb0*/  @!P0 NANOSLEEP.SYNCS 0x989680 ;  /* 0x009896800000895d */ /* 0x008fea0003900000 */
[----:B------:R-:W3:Y:S02]  /*dfc0*/  @!P0 SYNCS.PHASECHK.TRANS64 P0, [R12+URZ+0x80], R0 ;  /* 0x000080000c0085a7 */ /* 0x000ee400080010ff */
[----:B---3--:R-:W-:Y:S05]  /*dfd0*/  @!P0 BRA `(.L_x_72) ;  /* 0xfffffffc00f08947 */ /* 0x008fea000383ffff */
[----:B------:R-:W-:Y:S05]  /*dfe0*/  BRA `(.L_x_192) ;  /* 0xffffff5c00b07947 */ /* 0x000fea000383ffff */
.L_x_75:
[----:B--2---:R-:W-:Y:S07]  /*dff0*/  MOV R0, UR21 ;  /* 0x0000001500007c02 */ /* 0x004fee0008000f00 */
.L_x_193:
[----:B--2---:R2:W3:Y:S02]  /*e000*/  SYNCS.PHASECHK.TRANS64.TRYWAIT P2, [R0+URZ+0x78], R6 ;  /* 0x00007806000075a7 */ /* 0x0044e400080411ff */
[----:B---3--:R-:W-:Y:S05]  /*e010*/  @!P2 NANOSLEEP.SYNCS 0x989680 ;  /* 0x009896800000a95d */ /* 0x008fea0003900000 */
[----:B------:R-:W3:Y:S02]  /*e020*/  @!P2 SYNCS.PHASECHK.TRANS64 P2, [R0+URZ+0x78], R6 ;  /* 0x000078060000a5a7 */ /* 0x000ee400080410ff */
[----:B---3--:R-:W-:Y:S05]  /*e030*/  @!P2 BRA `(.L_x_193) ;  /* 0xfffffffc00f0a947 */ /* 0x008fea000383ffff */
[----:B------:R-:W-:Y:S05]  /*e040*/  BRA `(.L_x_74) ;  /* 0xffffff64001c7947 */ /* 0x000fea000383ffff */
.L_x_78:
[----:B------:R-:W-:Y:S07]  /*e050*/  MOV R0, UR21 ;  /* 0x0000001500007c02 */ /* 0x000fee0008000f00 */
.L_x_194:
[----:B--2---:R2:W3:Y:S02]  /*e060*/  SYNCS.PHASECHK.TRANS64.TRYWAIT P0, [R0+URZ+0x50], R10 ;  /* 0x0000500a000075a7 */ /* 0x0044e400080011ff */
[----:B---3--:R-:W-:Y:S05]  /*e070*/  @!P0 NANOSLEEP.SYNCS 0x989680 ;  /* 0x009896800000895d */ /* 0x008fea0003900000 */
[----:B------:R-:W3:Y:S02]  /*e080*/  @!P0 SYNCS.PHASECHK.TRANS64 P0, [R0+URZ+0x50], R10 ;  /* 0x0000500a000085a7 */ /* 0x000ee400080010ff */
[----:B---3--:R-:W-:Y:S05]  /*e090*/  @!P0 BRA `(.L_x_194) ;  /* 0xfffffffc00f08947 */ /* 0x008fea000383ffff */
[----:B------:R-:W-:Y:S05]  /*e0a0*/  BRA `(.L_x_195) ;  /* 0xffffff6400787947 */ /* 0x000fea000383ffff */
.L_x_79:
[----:B------:R-:W-:Y:S07]  /*e0b0*/  MOV R0, UR21 ;  /* 0x0000001500007c02 */ /* 0x000fee0008000f00 */
.L_x_196:
[----:B--2---:R2:W3:Y:S02]  /*e0c0*/  SYNCS.PHASECHK.TRANS64.TRYWAIT P0, [R0+URZ+0x58], R10 ;  /* 0x0000580a000075a7 */ /* 0x0044e400080011ff */
[----:B---3--:R-:W-:Y:S05]  /*e0d0*/  @!P0 NANOSLEEP.SYNCS 0x989680 ;  /* 0x009896800000895d */ /* 0x008fea0003900000 */
[----:B------:R-:W3:Y:S02]  /*e0e0*/  @!P0 SYNCS.PHASECHK.TRANS64 P0, [R0+URZ+0x58], R10 ;  /* 0x0000580a000085a7 */ /* 0x000ee400080010ff */
[----:B---3--:R-:W-:Y:S05]  /*e0f0*/  @!P0 BRA `(.L_x_196) ;  /* 0xfffffffc00f08947 */ /* 0x008fea000383ffff */
[----:B------:R-:W-:Y:S05]  /*e100*/  BRA `(.L_x_197) ;  /* 0xffffff6400b07947 */ /* 0x000fea000383ffff */
.L_x_80:
[----:B------:R-:W-:Y:S07]  /*e110*/  MOV R0, UR21 ;  /* 0x0000001500007c02 */ /* 0x000fee0008000f00 */
.L_x_198:
[----:B--2---:R2:W3:Y:S02]  /*e120*/  SYNCS.PHASECHK.TRANS64.TRYWAIT P0, [R0+URZ+0x60], R10 ;  /* 0x0000600a000075a7 */ /* 0x0044e400080011ff */
[----:B---3--:R-:W-:Y:S05]  /*e130*/  @!P0 NANOSLEEP.SYNCS 0x989680 ;  /* 0x009896800000895d */ /* 0x008fea0003900000 */
[----:B------:R-:W3:Y:S02]  /*e140*/  @!P0 SYNCS.PHASECHK.TRANS64 P0, [R0+URZ+0x60], R10 ;  /* 0x0000600a000085a7 */ /* 0x000ee400080010ff */
[----:B---3--:R-:W-:Y:S05]  /*e150*/  @!P0 BRA `(.L_x_198) ;  /* 0xfffffffc00f08947 */ /* 0x008fea000383ffff */
[----:B------:R-:W-:Y:S05]  /*e160*/  BRA `(.L_x_199) ;  /* 0xffffff6400ec7947 */ /* 0x000fea000383ffff */
.L_x_81:
[----:B------:R-:W-:Y:S07]  /*e170*/  MOV R0, UR21 ;  /* 0x0000001500007c02 */ /* 0x000fee0008000f00 */
.L_x_200:
[----:B--2---:R2:W3:Y:S02]  /*e180*/  SYNCS.PHASECHK.TRANS64.TRYWAIT P0, [R0+URZ+0x68], R10 ;  /* 0x0000680a000075a7 */ /* 0x0044e400080011ff */
[----:B---3--:R-:W-:Y:S05]  /*e190*/  @!P0 NANOSLEEP.SYNCS 0x989680 ;  /* 0x009896800000895d */ /* 0x008fea0003900000 */
[----:B------:R-:W3:Y:S02]  /*e1a0*/  @!P0 SYNCS.PHASECHK.TRANS64 P0, [R0+URZ+0x68], R10 ;  /* 0x0000680a000085a7 */ /* 0x000ee400080010ff */
[----:B---3--:R-:W-:Y:S05]  /*e1b0*/  @!P0 BRA `(.L_x_200) ;  /* 0xfffffffc00f08947 */ /* 0x008fea000383ffff */
[----:B------:R-:W-:Y:S05]  /*e1c0*/  BRA `(.L_x_201) ;  /* 0xffffff68002c7947 */ /* 0x000fea000383ffff */
.L_x_82:
[----:B------:R-:W-:Y:S07]  /*e1d0*/  MOV R0, UR21 ;  /* 0x0000001500007c02 */ /* 0x000fee0008000f00 */
.L_x_202:
[----:B--2---:R2:W3:Y:S02]  /*e1e0*/  SYNCS.PHASECHK.TRANS64.TRYWAIT P0, [R0+URZ+0x50], R9 ;  /* 0x00005009000075a7 */ /* 0x0044e400080011ff */
[----:B---3--:R-:W-:Y:S05]  /*e1f0*/  @!P0 NANOSLEEP.SYNCS 0x989680 ;  /* 0x009896800000895d */ /* 0x008fea0003900000 */
[----:B------:R-:W3:Y:S02]  /*e200*/  @!P0 SYNCS.PHASECHK.TRANS64 P0, [R0+URZ+0x50], R9 ;  /* 0x00005009000085a7 */ /* 0x000ee400080010ff */
[----:B---3--:R-:W-:Y:S05]  /*e210*/  @!P0 BRA `(.L_x_202) ;  /* 0xfffffffc00f08947 */ /* 0x008fea000383ffff */
[----:B------:R-:W-:Y:S05]  /*e220*/  BRA `(.L_x_203) ;  /* 0xffffff6800707947 */ /* 0x000fea000383ffff */
.L_x_83:
[----:B------:R-:W-:Y:S07]  /*e230*/  MOV R0, UR21 ;  /* 0x0000001500007c02 */ /* 0x000fee0008000f00 */
.L_x_204:
[----:B--2---:R2:W3:Y:S02]  /*e240*/  SYNCS.PHASECHK.TRANS64.TRYWAIT P0, [R0+URZ+0x58], R9 ;  /* 0x00005809000075a7 */ /* 0x0044e400080011ff */
[----:B---3--:R-:W-:Y:S05]  /*e250*/  @!P0 NANOSLEEP.SYNCS 0x989680 ;  /* 0x009896800000895d */ /* 0x008fea0003900000 */
[----:B------:R-:W3:Y:S02]  /*e260*/  @!P0 SYNCS.PHASECHK.TRANS64 P0, [R0+URZ+0x58], R9 ;  /* 0x00005809000085a7 */ /* 0x000ee400080010ff */
[----:B---3--:R-:W-:Y:S05]  /*e270*/  @!P0 BRA `(.L_x_204) ;  /* 0xfffffffc00f08947 */ /* 0x008fea000383ffff */
[----:B------:R-:W-:Y:S05]  /*e280*/  BRA `(.L_x_205) ;  /* 0xffffff6800b87947 */ /* 0x000fea000383ffff */
.L_x_84:
[----:B------:R-:W-:Y:S07]  /*e290*/  MOV R0, UR21 ;  /* 0x0000001500007c02 */ /* 0x000fee0008000f00 */
.L_x_206:
[----:B--2---:R2:W3:Y:S02]  /*e2a0*/  SYNCS.PHASECHK.TRANS64.TRYWAIT P0, [R0+URZ+0x60], R9 ;  /* 0x00006009000075a7 */ /* 0x0044e400080011ff */
[----:B---3--:R-:W-:Y:S05]  /*e2b0*/  @!P0 NANOSLEEP.SYNCS 0x989680 ;  /* 0x009896800000895d */ /* 0x008fea0003900000 */
[----:B------:R-:W3:Y:S02]  /*e2c0*/  @!P0 SYNCS.PHASECHK.TRANS64 P0, [R0+URZ+0x60], R9 ;  /* 0x00006009000085a7 */ /* 0x000ee400080010ff */
[----:B---3--:R-:W-:Y:S05]  /*e2d0*/  @!P0 BRA `(.L_x_206) ;  /* 0xfffffffc00f08947 */ /* 0x008fea000383ffff */
[----:B------:R-:W-:Y:S05]  /*e2e0*/  BRA `(.L_x_207) ;  /* 0xffffff6c00007947 */ /* 0x000fea000383ffff */
.L_x_85:
[----:B------:R-:W-:Y:S07]  /*e2f0*/  MOV R0, UR21 ;  /* 0x0000001500007c02 */ /* 0x000fee0008000f00 */
.L_x_208:
[----:B--2---:R2:W3:Y:S02]  /*e300*/  SYNCS.PHASECHK.TRANS64.TRYWAIT P0, [R0+URZ+0x68], R9 ;  /* 0x00006809000075a7 */ /* 0x0044e400080011ff */
[----:B---3--:R-:W-:Y:S05]  /*e310*/  @!P0 NANOSLEEP.SYNCS 0x989680 ;  /* 0x009896800000895d */ /* 0x008fea0003900000 */
[----:B------:R-:W3:Y:S02]  /*e320*/  @!P0 SYNCS.PHASECHK.TRANS64 P0, [R0+URZ+0x68], R9 ;  /* 0x00006809000085a7 */ /* 0x000ee400080010ff */
[----:B---3--:R-:W-:Y:S05]  /*e330*/  @!P0 BRA `(.L_x_208) ;  /* 0xfffffffc00f08947 */ /* 0x008fea000383ffff */
[----:B------:R-:W-:Y:S05]  /*e340*/  BRA `(.L_x_209) ;  /* 0xffffff6c00447947 */ /* 0x000fea000383ffff */
.L_x_87:
[----:B------:R-:W-:-:S07]  /*e350*/  MOV R0, UR21 ;  /* 0x0000001500007c02 */ /* 0x000fce0008000f00 */
.L_x_210:
[----:B---3--:R3:W4:Y:S02]  /*e360*/  SYNCS.PHASECHK.TRANS64.TRYWAIT P0, [R0+URZ+0x50], R10 ;  /* 0x0000500a000075a7 */ /* 0x00872400080011ff */
[----:B----4-:R-:W-:Y:S05]  /*e370*/  @!P0 NANOSLEEP.SYNCS 0x989680 ;  /* 0x009896800000895d */ /* 0x010fea0003900000 */
[----:B------:R-:W4:Y:S02]  /*e380*/  @!P0 SYNCS.PHASECHK.TRANS64 P0, [R0+URZ+0x50], R10 ;  /* 0x0000500a000085a7 */ /* 0x000f2400080010ff */
[----:B----4-:R-:W-:Y:S05]  /*e390*/  @!P0 BRA `(.L_x_210) ;  /* 0xfffffffc00f08947 */ /* 0x010fea000383ffff */
[----:B------:R-:W-:Y:S05]  /*e3a0*/  BRA `(.L_x_211) ;  /* 0xffffff6c00b47947 */ /* 0x000fea000383ffff */
.L_x_88:
[----:B---3--:R-:W-:-:S07]  /*e3b0*/  MOV R0, UR21 ;  /* 0x0000001500007c02 */ /* 0x008fce0008000f00 */
.L_x_212:
[----:B---3--:R3:W4:Y:S02]  /*e3c0*/  SYNCS.PHASECHK.TRANS64.TRYWAIT P0, [R0+URZ+0x58], R10 ;  /* 0x0000580a000075a7 */ /* 0x00872400080011ff */
[----:B----4-:R-:W-:Y:S05]  /*e3d0*/  @!P0 NANOSLEEP.SYNCS 0x989680 ;  /* 0x009896800000895d */ /* 0x010fea0003900000 */
[----:B------:R-:W4:Y:S02]  /*e3e0*/  @!P0 SYNCS.PHASECHK.TRANS64 P0, [R0+URZ+0x58], R10 ;  /* 0x0000580a000085a7 */ /* 0x000f2400080010ff */
[----:B----4-:R-:W-:Y:S05]  /*e3f0*/  @!P0 BRA `(.L_x_212) ;  /* 0xfffffffc00f08947 */ /* 0x010fea000383ffff */
[----:B------:R-:W-:Y:S05]  /*e400*/  BRA `(.L_x_213) ;  /* 0xffffff6c00a47947 */ /* 0x000fea000383ffff */
.L_x_89:
[----:B------:R-:W-:-:S07]  /*e410*/  MOV R2, UR21 ;  /* 0x0000001500027c02 */ /* 0x000fce0008000f00 */
.L_x_214:
[----:B---3--:R3:W4:Y:S02]  /*e420*/  SYNCS.PHASECHK.TRANS64.TRYWAIT P0, [R2+URZ+0x60], R10 ;  /* 0x0000600a020075a7 */ /* 0x00872400080011ff */
[----:B----4-:R-:W-:Y:S05]  /*e430*/  @!P0 NANOSLEEP.SYNCS 0x989680 ;  /* 0x009896800000895d */ /* 0x010fea0003900000 */
[----:B------:R-:W4:Y:S02]  /*e440*/  @!P0 SYNCS.PHASECHK.TRANS64 P0, [R2+URZ+0x60], R10 ;  /* 0x0000600a020085a7 */ /* 0x000f2400080010ff */
[----:B----4-:R-:W-:Y:S05]  /*e450*/  @!P0 BRA `(.L_x_214) ;  /* 0xfffffffc00f08947 */ /* 0x010fea000383ffff */
[----:B------:R-:W-:Y:S05]  /*e460*/  BRA `(.L_x_215) ;  /* 0xffffff6c00987947 */ /* 0x000fea000383ffff */
.L_x_91:
[----:B-1----:R1:W2:Y:S02]  /*e470*/  SYNCS.PHASECHK.TRANS64.TRYWAIT P0, [R3+URZ+0x80], R0 ;  /* 0x00008000030075a7 */ /* 0x0022a400080011ff */
[----:B--2---:R-:W-:Y:S05]  /*e480*/  @!P0 NANOSLEEP.SYNCS 0x989680 ;  /* 0x009896800000895d */ /* 0x004fea0003900000 */
[----:B------:R-:W2:Y:S02]  /*e490*/  @!P0 SYNCS.PHASECHK.TRANS64 P0, [R3+URZ+0x80], R0 ;  /* 0x00008000030085a7 */ /* 0x000ea400080010ff */
[----:B--2---:R-:W-:Y:S05]  /*e4a0*/  @!P0 BRA `(.L_x_91) ;  /* 0xfffffffc00f08947 */ /* 0x004fea000383ffff */
[----:B------:R-:W-:Y:S05]  /*e4b0*/  BRA `(.L_x_216) ;  /* 0xffffff70006c7947 */ /* 0x000fea000383ffff */
.L_x_102:
[----:B-1----:R-:W-:Y:S04]  /*e4c0*/  MOV R2, UR43 ;  /* 0x0000002b00027c02 */ /* 0x002fe80008000f00 */
[----:B------:R1:W2:Y:S03]  /*e4d0*/  SYNCS.PHASECHK.TRANS64.TRYWAIT P1, [R2+URZ+0x30], R3 ;  /* 0x00003003020075a7 */ /* 0x0002a600080211ff */
[----:B--2---:R-:W-:Y:S05]  /*e4e0*/  @!P1 NANOSLEEP.SYNCS 0x989680 ;  /* 0x009896800000995d */ /* 0x004fea0003900000 */
[----:B------:R-:W2:Y:S02]  /*e4f0*/  @!P1 SYNCS.PHASECHK.TRANS64 P1, [R2+URZ+0x30], R3 ;  /* 0x00003003020095a7 */ /* 0x000ea400080210ff */
[----:B--2---:R-:W-:Y:S05]  /*e500*/  @!P1 BRA `(.L_x_102) ;  /* 0xfffffffc00ec9947 */ /* 0x004fea000383ffff */
[----:B------:R-:W-:Y:S05]  /*e510*/  BRA `(.L_x_101) ;  /* 0xffffff80004c7947 */ /* 0x000fea000383ffff */
.L_x_104:
[----:B-1----:R1:W4:Y:S02]  /*e520*/  SYNCS.PHASECHK.TRANS64.TRYWAIT P0, [R111+URZ+0xa0], R0 ;  /* 0x0000a0006f0075a7 */ /* 0x00232400080011ff */
[----:B----4-:R-:W-:Y:S05]  /*e530*/  @!P0 NANOSLEEP.SYNCS 0x989680 ;  /* 0x009896800000895d */ /* 0x010fea0003900000 */
[----:B------:R-:W4:Y:S02]  /*e540*/  @!P0 SYNCS.PHASECHK.TRANS64 P0, [R111+URZ+0xa0], R0 ;  /* 0x0000a0006f0085a7 */ /* 0x000f2400080010ff */
[----:B----4-:R-:W-:Y:S05]  /*e550*/  @!P0 BRA `(.L_x_104) ;  /* 0xfffffffc00f08947 */ /* 0x010fea000383ffff */
[----:B------:R-:W-:Y:S05]  /*e560*/  BRA `(.L_x_103) ;  /* 0xffffff8000847947 */ /* 0x000fea000383ffff */
.L_x_113:
[----:B-1----:R1:W4:Y:S02]  /*e570*/  SYNCS.PHASECHK.TRANS64.TRYWAIT P0, [R2+URZ+0x30], R0 ;  /* 0x00003000020075a7 */ /* 0x00232400080011ff */
[----:B----4-:R-:W-:Y:S05]  /*e580*/  @!P0 NANOSLEEP.SYNCS 0x989680 ;  /* 0x009896800000895d */ /* 0x010fea0003900000 */
[----:B------:R-:W4:Y:S02]  /*e590*/  @!P0 SYNCS.PHASECHK.TRANS64 P0, [R2+URZ+0x30], R0 ;  /* 0x00003000020085a7 */ /* 0x000f2400080010ff */
[----:B----4-:R-:W-:Y:S05]  /*e5a0*/  @!P0 BRA `(.L_x_113) ;  /* 0xfffffffc00f08947 */ /* 0x010fea000383ffff */
[----:B------:R-:W-:Y:S05]  /*e5b0*/  BRA `(.L_x_112) ;  /* 0xffffff8c00b07947 */ /* 0x000fea000383ffff */
.L_x_121:
[----:B-1----:R1:W2:Y:S02]  /*e5c0*/  SYNCS.PHASECHK.TRANS64.TRYWAIT P0, [R6+URZ+0x30], R5 ;  /* 0x00003005060075a7 */ /* 0x0022a400080011ff */
[----:B--2---:R-:W-:Y:S05]  /*e5d0*/  @!P0 NANOSLEEP.SYNCS 0x989680 ;  /* 0x009896800000895d */ /* 0x004fea0003900000 */
[----:B------:R-:W2:Y:S02]  /*e5e0*/  @!P0 SYNCS.PHASECHK.TRANS64 P0, [R6+URZ+0x30], R5 ;  /* 0x00003005060085a7 */ /* 0x000ea400080010ff */
[----:B--2---:R-:W-:Y:S05]  /*e5f0*/  @!P0 BRA `(.L_x_121) ;  /* 0xfffffffc00f08947 */ /* 0x004fea000383ffff */
[----:B------:R-:W-:Y:S05]  /*e600*/  BRA `(.L_x_120) ;  /* 0xffffff9c00247947 */ /* 0x000fea000383ffff */
.L_x_129:
[----:B-1----:R1:W2:Y:S02]  /*e610*/  SYNCS.PHASECHK.TRANS64.TRYWAIT P0, [R0+URZ+0x30], R6 ;  /* 0x00003006000075a7 */ /* 0x0022a400080011ff */
[----:B--2---:R-:W-:Y:S05]  /*e620*/  @!P0 NANOSLEEP.SYNCS 0x989680 ;  /* 0x009896800000895d */ /* 0x004fea0003900000 */
[----:B------:R-:W2:Y:S02]  /*e630*/  @!P0 SYNCS.PHASECHK.TRANS64 P0, [R0+URZ+0x30], R6 ;  /* 0x00003006000085a7 */ /* 0x000ea400080010ff */
[----:B--2---:R-:W-:Y:S05]  /*e640*/  @!P0 BRA `(.L_x_129) ;  /* 0xfffffffc00f08947 */ /* 0x004fea000383ffff */
[----:B------:R-:W-:Y:S05]  /*e650*/  BRA `(.L_x_128) ;  /* 0xffffffa800987947 */ /* 0x000fea000383ffff */
.L_x_137:
[----:B-1----:R1:W3:Y:S02]  /*e660*/  SYNCS.PHASECHK.TRANS64.TRYWAIT P0, [R6+URZ+0x30], R5 ;  /* 0x00003005060075a7 */ /* 0x0022e400080011ff */
[----:B---3--:R-:W-:Y:S05]  /*e670*/  @!P0 NANOSLEEP.SYNCS 0x989680 ;  /* 0x009896800000895d */ /* 0x008fea0003900000 */
[----:B------:R-:W3:Y:S02]  /*e680*/  @!P0 SYNCS.PHASECHK.TRANS64 P0, [R6+URZ+0x30], R5 ;  /* 0x00003005060085a7 */ /* 0x000ee400080010ff */
[----:B---3--:R-:W-:Y:S05]  /*e690*/  @!P0 BRA `(.L_x_137) ;  /* 0xfffffffc00f08947 */ /* 0x008fea000383ffff */
[----:B------:R-:W-:Y:S05]  /*e6a0*/  BRA `(.L_x_136) ;  /* 0xffffffb800107947 */ /* 0x000fea000383ffff */
.L_x_145:
[----:B-1----:R1:W3:Y:S02]  /*e6b0*/  SYNCS.PHASECHK.TRANS64.TRYWAIT P0, [R6+URZ+0x30], R5 ;  /* 0x00003005060075a7 */ /* 0x0022e400080011ff */
[----:B---3--:R-:W-:Y:S05]  /*e6c0*/  @!P0 NANOSLEEP.SYNCS 0x989680 ;  /* 0x009896800000895d */ /* 0x008fea0003900000 */
[----:B------:R-:W3:Y:S02]  /*e6d0*/  @!P0 SYNCS.PHASECHK.TRANS64 P0, [R6+URZ+0x30], R5 ;  /* 0x00003005060085a7 */ /* 0x000ee400080010ff */
[----:B---3--:R-:W-:Y:S05]  /*e6e0*/  @!P0 BRA `(.L_x_145) ;  /* 0xfffffffc00f08947 */ /* 0x008fea000383ffff */
[----:B------:R-:W-:Y:S05]  /*e6f0*/  BRA `(.L_x_144) ;  /* 0xffffffc4009c7947 */ /* 0x000fea000383ffff */
.L_x_153:
[----:B-1----:R1:W3:Y:S02]  /*e700*/  SYNCS.PHASECHK.TRANS64.TRYWAIT P0, [R6+URZ+0x30], R5 ;  /* 0x00003005060075a7 */ /* 0x0022e400080011ff */
[----:B---3--:R-:W-:Y:S05]  /*e710*/  @!P0 NANOSLEEP.SYNCS 0x989680 ;  /* 0x009896800000895d */ /* 0x008fea0003900000 */
[----:B------:R-:W3:Y:S02]  /*e720*/  @!P0 SYNCS.PHASECHK.TRANS64 P0, [R6+URZ+0x30], R5 ;  /* 0x00003005060085a7 */ /* 0x000ee400080010ff */
[----:B---3--:R-:W-:Y:S05]  /*e730*/  @!P0 BRA `(.L_x_153) ;  /* 0xfffffffc00f08947 */ /* 0x008fea000383ffff */
[----:B------:R-:W-:Y:S05]  /*e740*/  BRA `(.L_x_152) ;  /* 0xffffffd4001c7947 */ /* 0x000fea000383ffff */
.L_x_161:
[----:B-1----:R1:W3:Y:S02]  /*e750*/  SYNCS.PHASECHK.TRANS64.TRYWAIT P0, [R0+URZ+0x30], R119 ;  /* 0x00003077000075a7 */ /* 0x0022e400080011ff */
[----:B---3--:R-:W-:Y:S05]  /*e760*/  @!P0 NANOSLEEP.SYNCS 0x989680 ;  /* 0x009896800000895d */ /* 0x008fea0003900000 */
[----:B------:R-:W3:Y:S02]  /*e770*/  @!P0 SYNCS.PHASECHK.TRANS64 P0, [R0+URZ+0x30], R119 ;  /* 0x00003077000085a7 */ /* 0x000ee400080010ff */
[----:B---3--:R-:W-:Y:S05]  /*e780*/  @!P0 BRA `(.L_x_161) ;  /* 0xfffffffc00f08947 */ /* 0x008fea000383ffff */
[----:B------:R-:W-:Y:S05]  /*e790*/  BRA `(.L_x_160) ;  /* 0xffffffe0009c7947 */ /* 0x000fea000383ffff */
        .weak           $__internal_0_$__cuda_sm10x_tcgen05_guardrail_trap_col_being_dealloced_not_returned_by_alloc
        .type           $__internal_0_$__cuda_sm10x_tcgen05_guardrail_trap_col_being_dealloced_not_returned_by_alloc,@function
        .size           $__internal_0_$__cuda_sm10x_tcgen05_guardrail_trap_col_being_dealloced_not_returned_by_alloc,($__internal_1_$__cuda_sm10x_tcgen05_guardrail_trap_phase_invalid_during_alloc - $__internal_0_$__cuda_sm10x_tcgen05_guardrail_trap_col_being_dealloced_not_returned_by_alloc)
$__internal_0_$__cuda_sm10x_tcgen05_guardrail_trap_col_being_dealloced_not_returned_by_alloc:
[----:B------:R-:W-:Y:S05]  /*e7a0*/  BPT.TRAP 0x1 ;  /* 0x000000040000795c */ /* 0x000fea0000300000 */
[----:B------:R-:W-:-:S04]  /*e7b0*/  HFMA2 R3, -RZ, RZ, 0, 0 ;  /* 0x00000000ff037431 */ /* 0x000fc800000001ff */
[----:B------:R-:W-:Y:S05]  /*e7c0*/  RET.REL.NODEC R2 `(_ZN7cutlass13device_kernelINS_4gemm6kernel13GemmUniversalIN4cute5tupleIJiiiiEEENS1_10collective13CollectiveMmaINS1_35MainloopSm100TmaUmmaWarpSpecializedILi3ELi2ELi2ENS5_IJNS4_1CILi1EEENSA_ILi2EEESB_EEEEENS5_IJNSA_ILi128EEENSA_ILi256EEENSA_ILi32EEEEEENS_10tfloat32_tENS5_IJlSB_lEEESJ_SK_NS4_8TiledMMAINS4_8MMA_AtomIJNS4_17SM100_MMA_TF32_SSISJ_SJ_fLi128ELi256ELNS4_4UMMA5MajorE0ELSP_0ELNSO_7ScaleInE0ELSQ_0EEEEEENS4_6LayoutINS5_IJSB_SB_SB_EEENS5_IJNSA_ILi0EEESV_SV_EEEEENS5_IJNS4_10UnderscoreESY_SY_EEEEENS4_23SM90_TMA_LOAD_MULTICASTENS4_14ComposedLayoutINS4_7SwizzleILi3ELi4ELi3EEENS4_18smem_ptr_flag_bitsILi32EEENST_INS5_IJNSA_ILi8EEESH_EEENS5_IJSH_SB_EEEEEEEvNS4_8identityENS4_13SM90_TMA_LOADES1B_vS1C_EENS_8epilogue10collective18CollectiveEpilogueINS1F_23Sm100TmaWarpSpecializedILi4ELi2ELi32ELb1ELb0EEEJSI_NS5_IJNST_ISF_SB_EENST_ISH_SB_EEEEESJ_SK_SJ_SK_NS1F_6fusion15FusionCallbacksIS1J_NS1N_17LinearCombinationISJ_fSJ_fLNS_15FloatRoundStyleE2EEESI_S1M_JEEENS4_5SM1004TMEM4LOAD26SM100_TMEM_LOAD_32dp32b32xES1D_S1B_NS4_39AutoVectorizingCopyWithAssumedAlignmentILi128EEENS4_14SM90_TMA_STOREES1B_S1Y_S1Y_EEEvvEEEEvNT_6ParamsE) ;  /* 0xffffff18020c7950 */ /* 0x000fea0003c3ffff */
        .weak           $__internal_1_$__cuda_sm10x_tcgen05_guardrail_trap_phase_invalid_during_alloc
        .type           $__internal_1_$__cuda_sm10x_tcgen05_guardrail_trap_phase_invalid_during_alloc,@function
        .size           $__internal_1_$__cuda_sm10x_tcgen05_guardrail_trap_phase_invalid_during_alloc,($__internal_2_$__cuda_sm10x_tcgen05_guardrail_trap_unallocated_columns_being_dealloced - $__internal_1_$__cuda_sm10x_tcgen05_guardrail_trap_phase_invalid_during_alloc)
$__internal_1_$__cuda_sm10x_tcgen05_guardrail_trap_phase_invalid_during_alloc:
[----:B------:R-:W-:Y:S05]  /*e7d0*/  BPT.TRAP 0x1 ;  /* 0x000000040000795c */ /* 0x000fea0000300000 */
[----:B------:R-:W-:-:S04]  /*e7e0*/  MOV R5, 0x0 ;  /* 0x0000000000057802 */ /* 0x000fc80000000f00 */
[----:B------:R-:W-:Y:S05]  /*e7f0*/  RET.REL.NODEC R4 `(_ZN7cutlass13device_kernelINS_4gemm6kernel13GemmUniversalIN4cute5tupleIJiiiiEEENS1_10collective13CollectiveMmaINS1_35MainloopSm100TmaUmmaWarpSpecializedILi3ELi2ELi2ENS5_IJNS4_1CILi1EEENSA_ILi2EEESB_EEEEENS5_IJNSA_ILi128EEENSA_ILi256EEENSA_ILi32EEEEEENS_10tfloat32_tENS5_IJlSB_lEEESJ_SK_NS4_8TiledMMAINS4_8MMA_AtomIJNS4_17SM100_MMA_TF32_SSISJ_SJ_fLi128ELi256ELNS4_4UMMA5MajorE0ELSP_0ELNSO_7ScaleInE0ELSQ_0EEEEEENS4_6LayoutINS5_IJSB_SB_SB_EEENS5_IJNSA_ILi0EEESV_SV_EEEEENS5_IJNS4_10UnderscoreESY_SY_EEEEENS4_23SM90_TMA_LOAD_MULTICASTENS4_14ComposedLayoutINS4_7SwizzleILi3ELi4ELi3EEENS4_18smem_ptr_flag_bitsILi32EEENST_INS5_IJNSA_ILi8EEESH_EEENS5_IJSH_SB_EEEEEEEvNS4_8identityENS4_13SM90_TMA_LOADES1B_vS1C_EENS_8epilogue10collective18CollectiveEpilogueINS1F_23Sm100TmaWarpSpecializedILi4ELi2ELi32ELb1ELb0EEEJSI_NS5_IJNST_ISF_SB_EENST_ISH_SB_EEEEESJ_SK_SJ_SK_NS1F_6fusion15FusionCallbacksIS1J_NS1N_17LinearCombinationISJ_fSJ_fLNS_15FloatRoundStyleE2EEESI_S1M_JEEENS4_5SM1004TMEM4LOAD26SM100_TMEM_LOAD_32dp32b32xES1D_S1B_NS4_39AutoVectorizingCopyWithAssumedAlignmentILi128EEENS4_14SM90_TMA_STOREES1B_S1Y_S1Y_EEEvvEEEEvNT_6ParamsE) ;  /* 0xffffff1804007950 */ /* 0x000fea0003c3ffff */
        .weak           $__internal_2_$__cuda_sm10x_tcgen05_guardrail_trap_unallocated_columns_being_dealloced
        .type           $__internal_2_$__cuda_sm10x_tcgen05_guardrail_trap_unallocated_columns_being_dealloced,@function
        .size           $__internal_2_$__cuda_sm10x_tcgen05_guardrail_trap_unallocated_columns_being_dealloced,(.L_x_218 - $__internal_2_$__cuda_sm10x_tcgen05_guardrail_trap_unallocated_columns_being_dealloced)
$__internal_2_$__cuda_sm10x_tcgen05_guardrail_trap_unallocated_columns_being_dealloced:
[----:B------:R-:W-:Y:S05]  /*e800*/  BPT.TRAP 0x1 ;  /* 0x000000040000795c */ /* 0x000fea0000300000 */
[----:B------:R-:W-:-:S04]  /*e810*/  HFMA2 R3, -RZ, RZ, 0, 0 ;  /* 0x00000000ff037431 */ /* 0x000fc800000001ff */
[----:B------:R-:W-:Y:S05]  /*e820*/  RET.REL.NODEC R2 `(_ZN7cutlass13device_kernelINS_4gemm6kernel13GemmUniversalIN4cute5tupleIJiiiiEEENS1_10collective13CollectiveMmaINS1_35MainloopSm100TmaUmmaWarpSpecializedILi3ELi2ELi2ENS5_IJNS4_1CILi1EEENSA_ILi2EEESB_EEEEENS5_IJNSA_ILi128EEENSA_ILi256EEENSA_ILi32EEEEEENS_10tfloat32_tENS5_IJlSB_lEEESJ_SK_NS4_8TiledMMAINS4_8MMA_AtomIJNS4_17SM100_MMA_TF32_SSISJ_SJ_fLi128ELi256ELNS4_4UMMA5MajorE0ELSP_0ELNSO_7ScaleInE0ELSQ_0EEEEEENS4_6LayoutINS5_IJSB_SB_SB_EEENS5_IJNSA_ILi0EEESV_SV_EEEEENS5_IJNS4_10UnderscoreESY_SY_EEEEENS4_23SM90_TMA_LOAD_MULTICASTENS4_14ComposedLayoutINS4_7SwizzleILi3ELi4ELi3EEENS4_18smem_ptr_flag_bitsILi32EEENST_INS5_IJNSA_ILi8EEESH_EEENS5_IJSH_SB_EEEEEEEvNS4_8identityENS4_13SM90_TMA_LOADES1B_vS1C_EENS_8epilogue10collective18CollectiveEpilogueINS1F_23Sm100TmaWarpSpecializedILi4ELi2ELi32ELb1ELb0EEEJSI_NS5_IJNST_ISF_SB_EENST_ISH_SB_EEEEESJ_SK_SJ_SK_NS1F_6fusion15FusionCallbacksIS1J_NS1N_17LinearCombinationISJ_fSJ_fLNS_15FloatRoundStyleE2EEESI_S1M_JEEENS4_5SM1004TMEM4LOAD26SM100_TMEM_LOAD_32dp32b32xES1D_S1B_NS4_39AutoVectorizingCopyWithAssumedAlignmentILi128EEENS4_14SM90_TMA_STOREES1B_S1Y_S1Y_EEEvvEEEEvNT_6ParamsE) ;  /* 0xffffff1402f47950 */ /* 0x000fea0003c3ffff */
.L_x_217:
[----:B------:R-:W-:-:S00]  /*e830*/  BRA `(.L_x_217) ;  /* 0xfffffffc00fc7947 */ /* 0x000fc0000383ffff */
[----:B------:R-:W-:-:S00]  /*e840*/  NOP ;  /* 0x0000000000007918 */ /* 0x000fc00000000000 */
        /* <DEDUP_REMOVED lines=11> */
.L_x_218:


//--------------------- .nv.global.init           --------------------------
	.section	.nv.global.init,"aw",@progbits
.nv.global.init:
	.type		$str$27,@object
	.size		$str$27,($str$28 - $str$27)
$str$27:
        /*0000*/ 	.byte	0x28, 0x61, 0x64, 0x64, 0x72, 0x65, 0x73, 0x73, 0x20, 0x26, 0x20, 0x6d, 0x61, 0x73, 0x6b, 0x29
        /*0010*/ 	.byte	0x20, 0x3d, 0x3d, 0x20, 0x30, 0x00
	.type		$str$28,@object
	.size		$str$28,($str$26 - $str$28)
$str$28:
        /*0016*/ 	.byte	0x2f, 0x74, 0x6d, 0x70, 0x2f, 0x63, 0x75, 0x74, 0x6c, 0x61, 0x73, 0x73, 0x5f, 0x73, 0x77, 0x65
        /*0026*/ 	.byte	0x65, 0x70, 0x5f, 0x73, 0x72, 0x63, 0x2f, 0x69, 0x6e, 0x63, 0x6c, 0x75, 0x64, 0x65, 0x2f, 0x63
        /*0036*/ 	.byte	0x75, 0x74, 0x65, 0x2f, 0x70, 0x6f, 0x69, 0x6e, 0x74, 0x65, 0x72, 0x5f, 0x66, 0x6c, 0x61, 0x67
        /*0046*/ 	.byte	0x67, 0x65, 0x64, 0x2e, 0x68, 0x70, 0x70, 0x00
	.type		$str$26,@object
	.size		$str$26,($str$25 - $str$26)
$str$26:
        /*004e*/ 	.byte	0x2f, 0x74, 0x6d, 0x70, 0x2f, 0x63, 0x75, 0x74, 0x6c, 0x61, 0x73, 0x73, 0x5f, 0x73, 0x77, 0x65
        /*005e*/ 	.byte	0x65, 0x70, 0x5f, 0x73, 0x72, 0x63, 0x2f, 0x69, 0x6e, 0x63, 0x6c, 0x75, 0x64, 0x65, 0x2f, 0x63
        /*006e*/ 	.byte	0x75, 0x74, 0x65, 0x2f, 0x61, 0x74, 0x6f, 0x6d, 0x2f, 0x63, 0x6f, 0x70, 0x79, 0x5f, 0x74, 0x72
        /*007e*/ 	.byte	0x61, 0x69, 0x74, 0x73, 0x5f, 0x73, 0x6d, 0x31, 0x30, 0x30, 0x2e, 0x68, 0x70, 0x70, 0x00
	.type		$str$25,@object
	.size		$str$25,(__unnamed_1 - $str$25)
$str$25:
        /*008d*/ 	.byte	0x28, 0x28, 0x75, 0x69, 0x6e, 0x74, 0x33, 0x32, 0x5f, 0x74, 0x28, 0x74, 0x68, 0x72, 0x65, 0x61
        /*009d*/ 	.byte	0x64, 0x49, 0x64, 0x78, 0x2e, 0x78, 0x29, 0x20, 0x2f, 0x20, 0x33, 0x32, 0x29, 0x20, 0x25, 0x20
        /*00ad*/ 	.byte	0x34, 0x29, 0x20, 0x3d, 0x3d, 0x20, 0x28, 0x28, 0x28, 0x74, 0x6d, 0x65, 0x6d, 0x5f, 0x61, 0x64
        /*00bd*/ 	.byte	0x64, 0x72, 0x20, 0x3e, 0x3e, 0x20, 0x31, 0x36, 0x29, 0x20, 0x2f, 0x20, 0x33, 0x32, 0x29, 0x20
        /*00cd*/ 	.byte	0x25, 0x20, 0x34, 0x29, 0x00
	.type		__unnamed_1,@object
	.size		__unnamed_1,(__unnamed_2 - __unnamed_1)
__unnamed_1:
        /*00d2*/ 	.byte	0x61, 0x75, 0x74, 0x6f, 0x20, 0x63, 0x75, 0x74, 0x65, 0x3a, 0x3a, 0x61, 0x73, 0x5f, 0x70, 0x6f
        /* <DEDUP_REMOVED lines=24> */
        /*0262*/ 	.byte	0x34, 0x30, 0x39, 0x36, 0x3e, 0x3e, 0x3e, 0x3e, 0x5d, 0x00
	.type		__unnamed_2,@object
	.size		__unnamed_2,(.L_2 - __unnamed_2)
__unnamed_2:
        /* <DEDUP_REMOVED lines=43> */
        /*051c*/ 	.byte	0x65, 0x3a, 0x3a, 0x43, 0x3c, 0x30, 0x3e, 0x3e, 0x3e, 0x3e, 0x5d, 0x00
.L_2:


//--------------------- .nv.shared._ZN7cutlass13device_kernelINS_4gemm6kernel13GemmUniversalIN4cute5tupleIJiiiiEEENS1_10collective13CollectiveMmaINS1_35MainloopSm100TmaUmmaWarpSpecializedILi3ELi2ELi2ENS5_IJNS4_1CILi1EEENSA_ILi2EEESB_EEEEENS5_IJNSA_ILi128EEENSA_ILi256EEENSA_ILi32EEEEEENS_10tfloat32_tENS5_IJlSB_lEEESJ_SK_NS4_8TiledMMAINS4_8MMA_AtomIJNS4_17SM100_MMA_TF32_SSISJ_SJ_fLi128ELi256ELNS4_4UMMA5MajorE0ELSP_0ELNSO_7ScaleInE0ELSQ_0EEEEEENS4_6LayoutINS5_IJSB_SB_SB_EEENS5_IJNSA_ILi0EEESV_SV_EEEEENS5_IJNS4_10UnderscoreESY_SY_EEEEENS4_23SM90_TMA_LOAD_MULTICASTENS4_14ComposedLayoutINS4_7SwizzleILi3ELi4ELi3EEENS4_18smem_ptr_flag_bitsILi32EEENST_INS5_IJNSA_ILi8EEESH_EEENS5_IJSH_SB_EEEEEEEvNS4_8identityENS4_13SM90_TMA_LOADES1B_vS1C_EENS_8epilogue10collective18CollectiveEpilogueINS1F_23Sm100TmaWarpSpecializedILi4ELi2ELi32ELb1ELb0EEEJSI_NS5_IJNST_ISF_SB_EENST_ISH_SB_EEEEESJ_SK_SJ_SK_NS1F_6fusion15FusionCallbacksIS1J_NS1N_17LinearCombinationISJ_fSJ_fLNS_15FloatRoundStyleE2EEESI_S1M_JEEENS4_5SM1004TMEM4LOAD26SM100_TMEM_LOAD_32dp32b32xES1D_S1B_NS4_39AutoVectorizingCopyWithAssumedAlignmentILi128EEENS4_14SM90_TMA_STOREES1B_S1Y_S1Y_EEEvvEEEEvNT_6ParamsE --------------------------
	.section	.nv.shared._ZN7cutlass13device_kernelINS_4gemm6kernel13GemmUniversalIN4cute5tupleIJiiiiEEENS1_10collective13CollectiveMmaINS1_35MainloopSm100TmaUmmaWarpSpecializedILi3ELi2ELi2ENS5_IJNS4_1CILi1EEENSA_ILi2EEESB_EEEEENS5_IJNSA_ILi128EEENSA_ILi256EEENSA_ILi32EEEEEENS_10tfloat32_tENS5_IJlSB_lEEESJ_SK_NS4_8TiledMMAINS4_8MMA_AtomIJNS4_17SM100_MMA_TF32_SSISJ_SJ_fLi128ELi256ELNS4_4UMMA5MajorE0ELSP_0ELNSO_7ScaleInE0ELSQ_0EEEEEENS4_6LayoutINS5_IJSB_SB_SB_EEENS5_IJNSA_ILi0EEESV_SV_EEEEENS5_IJNS4_10UnderscoreESY_SY_EEEEENS4_23SM90_TMA_LOAD_MULTICASTENS4_14ComposedLayoutINS4_7SwizzleILi3ELi4ELi3EEENS4_18smem_ptr_flag_bitsILi32EEENST_INS5_IJNSA_ILi8EEESH_EEENS5_IJSH_SB_EEEEEEEvNS4_8identityENS4_13SM90_TMA_LOADES1B_vS1C_EENS_8epilogue10collective18CollectiveEpilogueINS1F_23Sm100TmaWarpSpecializedILi4ELi2ELi32ELb1ELb0EEEJSI_NS5_IJNST_ISF_SB_EENST_ISH_SB_EEEEESJ_SK_SJ_SK_NS1F_6fusion15FusionCallbacksIS1J_NS1N_17LinearCombinationISJ_fSJ_fLNS_15FloatRoundStyleE2EEESI_S1M_JEEENS4_5SM1004TMEM4LOAD26SM100_TMEM_LOAD_32dp32b32xES1D_S1B_NS4_39AutoVectorizingCopyWithAssumedAlignmentILi128EEENS4_14SM90_TMA_STOREES1B_S1Y_S1Y_EEEvvEEEEvNT_6ParamsE,"aw",@nobits
	.sectionflags	@""
	.align	16
	.zero		1024


//--------------------- .nv.shared.reserved.0     --------------------------
	.section	.nv.shared.reserved.0,"aw",@nobits
	.weak		__nv_reservedSMEM_offset_0_alias
	.size		__nv_reservedSMEM_offset_0_alias, 0, 64
	.other		__nv_reservedSMEM_offset_0_alias,@"STO_CUDA_RESERVED_SHARED STV_DEFAULT"
__nv_reservedSMEM_offset_0_alias:
	.zero		0
.nv.shared.reserved.0:
	.zero		64
	.weak		__nv_reservedSMEM_tcgen05_partition
	.type		__nv_reservedSMEM_tcgen05_partition,@object
	.size		__nv_reservedSMEM_tcgen05_partition,(.L_0 - __nv_reservedSMEM_tcgen05_partition)
__nv_reservedSMEM_tcgen05_partition:
	.zero		32
.L_0:


//--------------------- .nv.global                --------------------------
	.section	.nv.global,"aw",@nobits
.nv.global:
	.type		_ZN39_INTERNAL_8a605306_4_k_cu_8532da8b_95554cute1_E,@object
	.size		_ZN39_INTERNAL_8a605306_4_k_cu_8532da8b_95554cute1_E,(_ZN39_INTERNAL_8a605306_4_k_cu_8532da8b_95554cuda3std3__45__cpo6cbeginE - _ZN39_INTERNAL_8a605306_4_k_cu_8532da8b_95554cute1_E)
_ZN39_INTERNAL_8a605306_4_k_cu_8532da8b_95554cute1_E:
	.zero		1
	.type		_ZN39_INTERNAL_8a605306_4_k_cu_8532da8b_95554cuda3std3__45__cpo6cbeginE,@object
	.size		_ZN39_INTERNAL_8a605306_4_k_cu_8532da8b_95554cuda3std3__45__cpo6cbeginE,(_ZN39_INTERNAL_8a605306_4_k_cu_8532da8b_95554cuda3std3__48in_placeE - _ZN39_INTERNAL_8a605306_4_k_cu_8532da8b_95554cuda3std3__45__cpo6cbeginE)
_ZN39_INTERNAL_8a605306_4_k_cu_8532da8b_95554cuda3std3__45__cpo6cbeginE:
	.zero		1
	.type		_ZN39_INTERNAL_8a605306_4_k_cu_8532da8b_95554cuda3std3__48in_placeE,@object
	.size		_ZN39_INTERNAL_8a605306_4_k_cu_8532da8b_95554cuda3std3__48in_placeE,(_ZN39_INTERNAL_8a605306_4_k_cu_8532da8b_95554cuda3std6ranges3__45__cpo9iter_moveE - _ZN39_INTERNAL_8a605306_4_k_cu_8532da8b_95554cuda3std3__48in_placeE)
_ZN39_INTERNAL_8a605306_4_k_cu_8532da8b_95554cuda3std3__48in_placeE:
	.zero		1
	.type		_ZN39_INTERNAL_8a605306_4_k_cu_8532da8b_95554cuda3std6ranges3__45__cpo9iter_moveE,@object
	.size		_ZN39_INTERNAL_8a605306_4_k_cu_8532da8b_95554cuda3std6ranges3__45__cpo9iter_moveE,(_ZN39_INTERNAL_8a605306_4_k_cu_8532da8b_95554cuda3std3__45__cpo5beginE - _ZN39_INTERNAL_8a605306_4_k_cu_8532da8b_95554cuda3std6ranges3__45__cpo9iter_moveE)
_ZN39_INTERNAL_8a605306_4_k_cu_8532da8b_95554cuda3std6ranges3__45__cpo9iter_moveE:
	.zero		1
	.type		_ZN39_INTERNAL_8a605306_4_k_cu_8532da8b_95554cuda3std3__45__cpo5beginE,@object
	.size		_ZN39_INTERNAL_8a605306_4_k_cu_8532da8b_95554cuda3std3__45__cpo5beginE,(_ZN39_INTERNAL_8a605306_4_k_cu_8532da8b_95554cuda3std3__441_GLOBAL__N__8a605306_4_k_cu_8532da8b_95556ignoreE - _ZN39_INTERNAL_8a605306_4_k_cu_8532da8b_95554cuda3std3__45__cpo5beginE)
_ZN39_INTERNAL_8a605306_4_k_cu_8532da8b_95554cuda3std3__45__cpo5beginE:
	.zero		1
	.type		_ZN39_INTERNAL_8a605306_4_k_cu_8532da8b_95554cuda3std3__441_GLOBAL__N__8a605306_4_k_cu_8532da8b_95556ignoreE,@object
	.size		_ZN39_INTERNAL_8a605306_4_k_cu_8532da8b_95554cuda3std3__441_GLOBAL__N__8a605306_4_k_cu_8532da8b_95556ignoreE,(_ZN39_INTERNAL_8a605306_4_k_cu_8532da8b_95554cute7productE - _ZN39_INTERNAL_8a605306_4_k_cu_8532da8b_95554cuda3std3__441_GLOBAL__N__8a605306_4_k_cu_8532da8b_95556ignoreE)
_ZN39_INTERNAL_8a605306_4_k_cu_8532da8b_95554cuda3std3__441_GLOBAL__N__8a605306_4_k_cu_8532da8b_95556ignoreE:
	.zero		1
	.type		_ZN39_INTERNAL_8a605306_4_k_cu_8532da8b_95554cute7productE,@object
	.size		_ZN39_INTERNAL_8a605306_4_k_cu_8532da8b_95554cute7productE,(_ZN39_INTERNAL_8a605306_4_k_cu_8532da8b_95554cuda3std3__45__cpo3endE - _ZN39_INTERNAL_8a605306_4_k_cu_8532da8b_95554cute7productE)
_ZN39_INTERNAL_8a605306_4_k_cu_8532da8b_95554cute7productE:
	.zero		1
	.type		_ZN39_INTERNAL_8a605306_4_k_cu_8532da8b_95554cuda3std3__45__cpo3endE,@object
	.size		_ZN39_INTERNAL_8a605306_4_k_cu_8532da8b_95554cuda3std3__45__cpo3endE,(_ZN39_INTERNAL_8a605306_4_k_cu_8532da8b_95554cuda3std3__419piecewise_constructE - _ZN39_INTERNAL_8a605306_4_k_cu_8532da8b_95554cuda3std3__45__cpo3endE)
_ZN39_INTERNAL_8a605306_4_k_cu_8532da8b_95554cuda3std3__45__cpo3endE:
	.zero		1
	.type		_ZN39_INTERNAL_8a605306_4_k_cu_8532da8b_95554cuda3std3__419piecewise_constructE,@object
	.size		_ZN39_INTERNAL_8a605306_4_k_cu_8532da8b_95554cuda3std3__419piecewise_constructE,(_ZN39_INTERNAL_8a605306_4_k_cu_8532da8b_95554cuda3std3__45__cpo4cendE - _ZN39_INTERNAL_8a605306_4_k_cu_8532da8b_95554cuda3std3__419piecewise_constructE)
_ZN39_INTERNAL_8a605306_4_k_cu_8532da8b_95554cuda3std3__419piecewise_constructE:
	.zero		1
	.type		_ZN39_INTERNAL_8a605306_4_k_cu_8532da8b_95554cuda3std3__45__cpo4cendE,@object
	.size		_ZN39_INTERNAL_8a605306_4_k_cu_8532da8b_95554cuda3std3__45__cpo4cendE,(_ZN39_INTERNAL_8a605306_4_k_cu_8532da8b_95554cuda3std6ranges3__45__cpo4swapE - _ZN39_INTERNAL_8a605306_4_k_cu_8532da8b_95554cuda3std3__45__cpo4cendE)
_ZN39_INTERNAL_8a605306_4_k_cu_8532da8b_95554cuda3std3__45__cpo4cendE:
	.zero		1
	.type		_ZN39_INTERNAL_8a605306_4_k_cu_8532da8b_95554cuda3std6ranges3__45__cpo4swapE,@object
	.size		_ZN39_INTERNAL_8a605306_4_k_cu_8532da8b_95554cuda3std6ranges3__45__cpo4swapE,(.L_10 - _ZN39_INTERNAL_8a605306_4_k_cu_8532da8b_95554cuda3std6ranges3__45__cpo4swapE)
_ZN39_INTERNAL_8a605306_4_k_cu_8532da8b_95554cuda3std6ranges3__45__cpo4swapE:
	.zero		1
.L_10:


//--------------------- .nv.constant0._ZN7cutlass13device_kernelINS_4gemm6kernel13GemmUniversalIN4cute5tupleIJiiiiEEENS1_10collective13CollectiveMmaINS1_35MainloopSm100TmaUmmaWarpSpecializedILi3ELi2ELi2ENS5_IJNS4_1CILi1EEENSA_ILi2EEESB_EEEEENS5_IJNSA_ILi128EEENSA_ILi256EEENSA_ILi32EEEEEENS_10tfloat32_tENS5_IJlSB_lEEESJ_SK_NS4_8TiledMMAINS4_8MMA_AtomIJNS4_17SM100_MMA_TF32_SSISJ_SJ_fLi128ELi256ELNS4_4UMMA5MajorE0ELSP_0ELNSO_7ScaleInE0ELSQ_0EEEEEENS4_6LayoutINS5_IJSB_SB_SB_EEENS5_IJNSA_ILi0EEESV_SV_EEEEENS5_IJNS4_10UnderscoreESY_SY_EEEEENS4_23SM90_TMA_LOAD_MULTICASTENS4_14ComposedLayoutINS4_7SwizzleILi3ELi4ELi3EEENS4_18smem_ptr_flag_bitsILi32EEENST_INS5_IJNSA_ILi8EEESH_EEENS5_IJSH_SB_EEEEEEEvNS4_8identityENS4_13SM90_TMA_LOADES1B_vS1C_EENS_8epilogue10collective18CollectiveEpilogueINS1F_23Sm100TmaWarpSpecializedILi4ELi2ELi32ELb1ELb0EEEJSI_NS5_IJNST_ISF_SB_EENST_ISH_SB_EEEEESJ_SK_SJ_SK_NS1F_6fusion15FusionCallbacksIS1J_NS1N_17LinearCombinationISJ_fSJ_fLNS_15FloatRoundStyleE2EEESI_S1M_JEEENS4_5SM1004TMEM4LOAD26SM100_TMEM_LOAD_32dp32b32xES1D_S1B_NS4_39AutoVectorizingCopyWithAssumedAlignmentILi128EEENS4_14SM90_TMA_STOREES1B_S1Y_S1Y_EEEvvEEEEvNT_6ParamsE --------------------------
	.section	.nv.constant0._ZN7cutlass13device_kernelINS_4gemm6kernel13GemmUniversalIN4cute5tupleIJiiiiEEENS1_10collective13CollectiveMmaINS1_35MainloopSm100TmaUmmaWarpSpecializedILi3ELi2ELi2ENS5_IJNS4_1CILi1EEENSA_ILi2EEESB_EEEEENS5_IJNSA_ILi128EEENSA_ILi256EEENSA_ILi32EEEEEENS_10tfloat32_tENS5_IJlSB_lEEESJ_SK_NS4_8TiledMMAINS4_8MMA_AtomIJNS4_17SM100_MMA_TF32_SSISJ_SJ_fLi128ELi256ELNS4_4UMMA5MajorE0ELSP_0ELNSO_7ScaleInE0ELSQ_0EEEEEENS4_6LayoutINS5_IJSB_SB_SB_EEENS5_IJNSA_ILi0EEESV_SV_EEEEENS5_IJNS4_10UnderscoreESY_SY_EEEEENS4_23SM90_TMA_LOAD_MULTICASTENS4_14ComposedLayoutINS4_7SwizzleILi3ELi4ELi3EEENS4_18smem_ptr_flag_bitsILi32EEENST_INS5_IJNSA_ILi8EEESH_EEENS5_IJSH_SB_EEEEEEEvNS4_8identityENS4_13SM90_TMA_LOADES1B_vS1C_EENS_8epilogue10collective18CollectiveEpilogueINS1F_23Sm100TmaWarpSpecializedILi4ELi2ELi32ELb1ELb0EEEJSI_NS5_IJNST_ISF_SB_EENST_ISH_SB_EEEEESJ_SK_SJ_SK_NS1F_6fusion15FusionCallbacksIS1J_NS1N_17LinearCombinationISJ_fSJ_fLNS_15FloatRoundStyleE2EEESI_S1M_JEEENS4_5SM1004TMEM4LOAD26SM100_TMEM_LOAD_32dp32b32xES1D_S1B_NS4_39AutoVectorizingCopyWithAssumedAlignmentILi128EEENS4_14SM90_TMA_STOREES1B_S1Y_S1Y_EEEvvEEEEvNT_6ParamsE,"a",@progbits
	.sectionflags	@""
	.align	4
.nv.constant0._ZN7cutlass13device_kernelINS_4gemm6kernel13GemmUniversalIN4cute5tupleIJiiiiEEENS1_10collective13CollectiveMmaINS1_35MainloopSm100TmaUmmaWarpSpecializedILi3ELi2ELi2ENS5_IJNS4_1CILi1EEENSA_ILi2EEESB_EEEEENS5_IJNSA_ILi128EEENSA_ILi256EEENSA_ILi32EEEEEENS_10tfloat32_tENS5_IJlSB_lEEESJ_SK_NS4_8TiledMMAINS4_8MMA_AtomIJNS4_17SM100_MMA_TF32_SSISJ_SJ_fLi128ELi256ELNS4_4UMMA5MajorE0ELSP_0ELNSO_7ScaleInE0ELSQ_0EEEEEENS4_6LayoutINS5_IJSB_SB_SB_EEENS5_IJNSA_ILi0EEESV_SV_EEEEENS5_IJNS4_10UnderscoreESY_SY_EEEEENS4_23SM90_TMA_LOAD_MULTICASTENS4_14ComposedLayoutINS4_7SwizzleILi3ELi4ELi3EEENS4_18smem_ptr_flag_bitsILi32EEENST_INS5_IJNSA_ILi8EEESH_EEENS5_IJSH_SB_EEEEEEEvNS4_8identityENS4_13SM90_TMA_LOADES1B_vS1C_EENS_8epilogue10collective18CollectiveEpilogueINS1F_23Sm100TmaWarpSpecializedILi4ELi2ELi32ELb1ELb0EEEJSI_NS5_IJNST_ISF_SB_EENST_ISH_SB_EEEEESJ_SK_SJ_SK_NS1F_6fusion15FusionCallbacksIS1J_NS1N_17LinearCombinationISJ_fSJ_fLNS_15FloatRoundStyleE2EEESI_S1M_JEEENS4_5SM1004TMEM4LOAD26SM100_TMEM_LOAD_32dp32b32xES1D_S1B_NS4_39AutoVectorizingCopyWithAssumedAlignmentILi128EEENS4_14SM90_TMA_STOREES1B_S1Y_S1Y_EEEvvEEEEvNT_6ParamsE:
	.zero		2944


//--------------------- SYMBOLS --------------------------

	.type		.nv.reservedSmem.offset0,@object
	.size		.nv.reservedSmem.offset0,0x4
	.type		.nv.reservedSmem.cap,@object
	.size		.nv.reservedSmem.cap,0x4
	.type		__assertfail,@function
